def matmul_kernel(
    a_ptr,
    b_ptr,
    c_ptr,
    M,
    N,
    K,
    stride_am,
    stride_ak,
    stride_bk,
    stride_bn,
    stride_cm,
    stride_cn,
    BLOCK_M: tl.constexpr,
    BLOCK_N: tl.constexpr,
    BLOCK_K: tl.constexpr,
    GROUP_M: tl.constexpr,
):
    pid = tl.program_id(axis=0)
    num_pid_m = tl.cdiv(M, BLOCK_M)
    num_pid_n = tl.cdiv(N, BLOCK_N)
    num_pid_in_group = GROUP_M * num_pid_n
    group_id = pid // num_pid_in_group
    first_pid_m = group_id * GROUP_M
    group_size_m = min(num_pid_m - first_pid_m, GROUP_M)
    pid_m = first_pid_m + ((pid % num_pid_in_group) % group_size_m)
    pid_n = (pid % num_pid_in_group) // group_size_m

    offs_am = (pid_m * BLOCK_M + tl.arange(0, BLOCK_M)) % M
    offs_bn = (pid_n * BLOCK_N + tl.arange(0, BLOCK_N)) % N
    offs_k = tl.arange(0, BLOCK_K)
    a_ptrs = a_ptr + offs_am[:, None] * stride_am + offs_k[None, :] * stride_ak
    b_ptrs = b_ptr + offs_k[:, None] * stride_bk + offs_bn[None, :] * stride_bn

    acc = tl.zeros((BLOCK_M, BLOCK_N), dtype=tl.float32)
    for kk in range(0, tl.cdiv(K, BLOCK_K)):
        a = tl.load(a_ptrs, mask=offs_k[None, :] < K - kk * BLOCK_K, other=0.0)
        b = tl.load(b_ptrs, mask=offs_k[:, None] < K - kk * BLOCK_K, other=0.0)
        acc = tl.dot(a, b, acc)
        a_ptrs += BLOCK_K * stride_ak
        b_ptrs += BLOCK_K * stride_bk

    c = acc.to(c_ptr.dtype.element_ty)
    offs_cm = pid_m * BLOCK_M + tl.arange(0, BLOCK_M)
    offs_cn = pid_n * BLOCK_N + tl.arange(0, BLOCK_N)
    c_ptrs = c_ptr + offs_cm[:, None] * stride_cm + offs_cn[None, :] * stride_cn
    mask = (offs_cm[:, None] < M) & (offs_cn[None, :] < N)
    tl.store(c_ptrs, c, mask=mask)

# config = {"BLOCK_K": 64, "BLOCK_M": 16, "BLOCK_N": 256, "GROUP_M": 8, "arch": "sm_100", "dtype": "fp16", "num_ctas": 1, "num_stages": 2, "num_warps": 8}
# arch = sm_100


// ===== COMPILED SASS (sm_100a) =====

	.target	sm_100a

	.elftype	@"ET_EXEC"


//--------------------- .note.nv.tkinfo           --------------------------
	.section	.note.nv.tkinfo,"",@"SHT_NOTE"
	.sectionflags	@"SHF_NOTE_NV_TKINFO"
	.tkinfo
        /*0018*/ 	.word	0x00000081
        /*0030*/ 	.string	""
        /*0030*/ 	.string	"ptxas-blackwell"
        /*0030*/ 	.string	"Cuda compilation tools, release 12.9, V12.9.86"
        /*0030*/ 	.string	"Build cuda_12.9.r12.9/compiler.36037853_0"
        /*0030*/ 	.string	"-v  -suppress-debug-info  -lineinfo  -arch sm_100a "



//--------------------- .note.nv.cuver            --------------------------
	.section	.note.nv.cuver,"",@"SHT_NOTE"
	.sectionflags	@"SHF_NOTE_NV_CUVER"
        /*0018*/ 	.short	0x0001
        /*001a*/ 	.short	0x0064
        /*001c*/ 	.short	0x0001
        /*001e*/ 	.short	0x0000
        /*0020*/ 	.short	0x0001
        /*0022*/ 	.short	0x0000


//--------------------- .nv.info                  --------------------------
	.section	.nv.info,"",@"SHT_CUDA_INFO"
	.align	4


	//----- nvinfo : EIATTR_REGCOUNT
	.align		4
        /*0000*/ 	.byte	0x04, 0x2f
        /*0002*/ 	.short	(.L_1 - .L_0)
	.align		4
.L_0:
        /*0004*/ 	.word	index@(matmul_kernel)
        /*0008*/ 	.word	0x000000f6


	//----- nvinfo : EIATTR_FRAME_SIZE
	.align		4
.L_1:
        /*000c*/ 	.byte	0x04, 0x11
        /*000e*/ 	.short	(.L_3 - .L_2)
	.align		4
.L_2:
        /*0010*/ 	.word	index@(matmul_kernel)
        /*0014*/ 	.word	0x00000000


	//----- nvinfo : EIATTR_MIN_STACK_SIZE
	.align		4
.L_3:
        /*0018*/ 	.byte	0x04, 0x12
        /*001a*/ 	.short	(.L_5 - .L_4)
	.align		4
.L_4:
        /*001c*/ 	.word	index@(matmul_kernel)
        /*0020*/ 	.word	0x00000000
.L_5:


//--------------------- .nv.info.matmul_kernel    --------------------------
	.section	.nv.info.matmul_kernel,"",@"SHT_CUDA_INFO"
	.sectionflags	@""
	.align	4


	//----- nvinfo : EIATTR_CUDA_API_VERSION
	.align		4
        /*0000*/ 	.byte	0x04, 0x37
        /*0002*/ 	.short	(.L_7 - .L_6)
.L_6:
        /*0004*/ 	.word	0x00000081


	//----- nvinfo : EIATTR_KPARAM_INFO
	.align		4
.L_7:
        /*0008*/ 	.byte	0x04, 0x17
        /*000a*/ 	.short	(.L_9 - .L_8)
.L_8:
        /*000c*/ 	.word	0x00000000
        /*0010*/ 	.short	0x000d
        /*0012*/ 	.short	0x0048
        /*0014*/ 	.byte	0x00, 0xf4, 0x21, 0x00


	//----- nvinfo : EIATTR_KPARAM_INFO
	.align		4
.L_9:
        /*0018*/ 	.byte	0x04, 0x17
        /*001a*/ 	.short	(.L_11 - .L_10)
.L_10:
        /*001c*/ 	.word	0x00000000
        /*0020*/ 	.short	0x000c
        /*0022*/ 	.short	0x0040
        /*0024*/ 	.byte	0x00, 0xf4, 0x21, 0x00


	//----- nvinfo : EIATTR_KPARAM_INFO
	.align		4
.L_11:
        /*0028*/ 	.byte	0x04, 0x17
        /*002a*/ 	.short	(.L_13 - .L_12)
.L_12:
        /*002c*/ 	.word	0x00000000
        /*0030*/ 	.short	0x000b
        /*0032*/ 	.short	0x0038
        /*0034*/ 	.byte	0x00, 0xf0, 0x11, 0x00


	//----- nvinfo : EIATTR_KPARAM_INFO
	.align		4
.L_13:
        /*0038*/ 	.byte	0x04, 0x17
        /*003a*/ 	.short	(.L_15 - .L_14)
.L_14:
        /*003c*/ 	.word	0x00000000
        /*0040*/ 	.short	0x000a
        /*0042*/ 	.short	0x0034
        /*0044*/ 	.byte	0x00, 0xf0, 0x11, 0x00


	//----- nvinfo : EIATTR_KPARAM_INFO
	.align		4
.L_15:
        /*0048*/ 	.byte	0x04, 0x17
        /*004a*/ 	.short	(.L_17 - .L_16)
.L_16:
        /*004c*/ 	.word	0x00000000
        /*0050*/ 	.short	0x0009
        /*0052*/ 	.short	0x0030
        /*0054*/ 	.byte	0x00, 0xf0, 0x11, 0x00


	//----- nvinfo : EIATTR_KPARAM_INFO
	.align		4
.L_17:
        /*0058*/ 	.byte	0x04, 0x17
        /*005a*/ 	.short	(.L_19 - .L_18)
.L_18:
        /*005c*/ 	.word	0x00000000
        /*0060*/ 	.short	0x0008
        /*0062*/ 	.short	0x002c
        /*0064*/ 	.byte	0x00, 0xf0, 0x11, 0x00


	//----- nvinfo : EIATTR_KPARAM_INFO
	.align		4
.L_19:
        /*0068*/ 	.byte	0x04, 0x17
        /*006a*/ 	.short	(.L_21 - .L_20)
.L_20:
        /*006c*/ 	.word	0x00000000
        /*0070*/ 	.short	0x0007
        /*0072*/ 	.short	0x0028
        /*0074*/ 	.byte	0x00, 0xf0, 0x11, 0x00


	//----- nvinfo : EIATTR_KPARAM_INFO
	.align		4
.L_21:
        /*0078*/ 	.byte	0x04, 0x17
        /*007a*/ 	.short	(.L_23 - .L_22)
.L_22:
        /*007c*/ 	.word	0x00000000
        /*0080*/ 	.short	0x0006
        /*0082*/ 	.short	0x0024
        /*0084*/ 	.byte	0x00, 0xf0, 0x11, 0x00


	//----- nvinfo : EIATTR_KPARAM_INFO
	.align		4
.L_23:
        /*0088*/ 	.byte	0x04, 0x17
        /*008a*/ 	.short	(.L_25 - .L_24)
.L_24:
        /*008c*/ 	.word	0x00000000
        /*0090*/ 	.short	0x0005
        /*0092*/ 	.short	0x0020
        /*0094*/ 	.byte	0x00, 0xf0, 0x11, 0x00


	//----- nvinfo : EIATTR_KPARAM_INFO
	.align		4
.L_25:
        /*0098*/ 	.byte	0x04, 0x17
        /*009a*/ 	.short	(.L_27 - .L_26)
.L_26:
        /*009c*/ 	.word	0x00000000
        /*00a0*/ 	.short	0x0004
        /*00a2*/ 	.short	0x001c
        /*00a4*/ 	.byte	0x00, 0xf0, 0x11, 0x00


	//----- nvinfo : EIATTR_KPARAM_INFO
	.align		4
.L_27:
        /*00a8*/ 	.byte	0x04, 0x17
        /*00aa*/ 	.short	(.L_29 - .L_28)
.L_28:
        /*00ac*/ 	.word	0x00000000
        /*00b0*/ 	.short	0x0003
        /*00b2*/ 	.short	0x0018
        /*00b4*/ 	.byte	0x00, 0xf0, 0x11, 0x00


	//----- nvinfo : EIATTR_KPARAM_INFO
	.align		4
.L_29:
        /*00b8*/ 	.byte	0x04, 0x17
        /*00ba*/ 	.short	(.L_31 - .L_30)
.L_30:
        /*00bc*/ 	.word	0x00000000
        /*00c0*/ 	.short	0x0002
        /*00c2*/ 	.short	0x0010
        /*00c4*/ 	.byte	0x00, 0xf4, 0x21, 0x00


	//----- nvinfo : EIATTR_KPARAM_INFO
	.align		4
.L_31:
        /*00c8*/ 	.byte	0x04, 0x17
        /*00ca*/ 	.short	(.L_33 - .L_32)
.L_32:
        /*00cc*/ 	.word	0x00000000
        /*00d0*/ 	.short	0x0001
        /*00d2*/ 	.short	0x0008
        /*00d4*/ 	.byte	0x00, 0xf4, 0x21, 0x00


	//----- nvinfo : EIATTR_KPARAM_INFO
	.align		4
.L_33:
        /*00d8*/ 	.byte	0x04, 0x17
        /*00da*/ 	.short	(.L_35 - .L_34)
.L_34:
        /*00dc*/ 	.word	0x00000000
        /*00e0*/ 	.short	0x0000
        /*00e2*/ 	.short	0x0000
        /*00e4*/ 	.byte	0x00, 0xf4, 0x21, 0x00


	//----- nvinfo : EIATTR_SPARSE_MMA_MASK
	.align		4
.L_35:
        /*00e8*/ 	.byte	0x03, 0x50
        /*00ea*/ 	.short	0x0000


	//----- nvinfo : EIATTR_MAXREG_COUNT
	.align		4
        /*00ec*/ 	.byte	0x03, 0x1b
        /*00ee*/ 	.short	0x00ff


	//----- nvinfo : EIATTR_NUM_BARRIERS
	.align		4
        /*00f0*/ 	.byte	0x02, 0x4c
        /*00f2*/ 	.byte	0x01
	.zero		1


	//----- nvinfo : EIATTR_VRC_CTA_INIT_COUNT
	.align		4
        /*00f4*/ 	.byte	0x02, 0x4a
	.zero		1
	.zero		1


	//----- nvinfo : EIATTR_EXIT_INSTR_OFFSETS
	.align		4
        /*00f8*/ 	.byte	0x04, 0x1c
        /*00fa*/ 	.short	(.L_37 - .L_36)


	//   ....[0]....
.L_36:
        /*00fc*/ 	.word	0x000070b0


	//   ....[1]....
        /*0100*/ 	.word	0x000070e0


	//----- nvinfo : EIATTR_REQNTID
	.align		4
.L_37:
        /*0104*/ 	.byte	0x04, 0x10
        /*0106*/ 	.short	(.L_39 - .L_38)
.L_38:
        /*0108*/ 	.word	0x00000100
        /*010c*/ 	.word	0x00000001
        /*0110*/ 	.word	0x00000001


	//----- nvinfo : EIATTR_CBANK_PARAM_SIZE
	.align		4
.L_39:
        /*0114*/ 	.byte	0x03, 0x19
        /*0116*/ 	.short	0x0050


	//----- nvinfo : EIATTR_PARAM_CBANK
	.align		4
        /*0118*/ 	.byte	0x04, 0x0a
        /*011a*/ 	.short	(.L_41 - .L_40)
	.align		4
.L_40:
        /*011c*/ 	.word	index@(.nv.constant0.matmul_kernel)
        /*0120*/ 	.short	0x0380
        /*0122*/ 	.short	0x0050


	//----- nvinfo : EIATTR_SW_WAR
	.align		4
.L_41:
        /*0124*/ 	.byte	0x04, 0x36
        /*0126*/ 	.short	(.L_43 - .L_42)
.L_42:
        /*0128*/ 	.word	0x00000008
.L_43:


//--------------------- .nv.compat                --------------------------
	.section	.nv.compat,"",@"SHT_CUDA_COMPAT_INFO"
	.align	4
        /*0000*/ 	.byte	0x02, 0x02, 0x01, 0x00, 0x02, 0x05, 0x05, 0x00, 0x02, 0x03, 0x00, 0x00, 0x02, 0x06, 0x01, 0x00


//--------------------- .nv.callgraph             --------------------------
	.section	.nv.callgraph,"",@"SHT_CUDA_CALLGRAPH"
	.align	4
	.sectionentsize	8
	.align		4
        /*0000*/ 	.word	0x00000000
	.align		4
        /*0004*/ 	.word	0xffffffff
	.align		4
        /*0008*/ 	.word	0x00000000
	.align		4
        /*000c*/ 	.word	0xfffffffe
	.align		4
        /*0010*/ 	.word	0x00000000
	.align		4
        /*0014*/ 	.word	0xfffffffd
	.align		4
        /*0018*/ 	.word	0x00000000
	.align		4
        /*001c*/ 	.word	0xfffffffc


//--------------------- .text.matmul_kernel       --------------------------
	.section	.text.matmul_kernel,"ax",@progbits
	.align	128
        .global         matmul_kernel
        .type           matmul_kernel,@function
        .size           matmul_kernel,(.L_x_4 - matmul_kernel)
        .other          matmul_kernel,@"STO_CUDA_ENTRY STV_DEFAULT"
matmul_kernel:
.text.matmul_kernel:
[----:B------:R-:W0:Y:S08]  /*0000*/  LDC R1, c[0x0][0x37c] ;  /* 0x0000df00ff017b82 */ /* 0x000e300000000800 */
[----:B------:R-:W1:Y:S01]  /*0010*/  LDC.64 R50, c[0x0][0x398] ;  /* 0x0000e600ff327b82 */ /* 0x000e620000000a00 */
[----:B------:R-:W2:Y:S01]  /*0020*/  S2R R5, SR_CTAID.X ;  /* 0x0000000000057919 */ /* 0x000ea20000002500 */
[----:B------:R-:W3:Y:S01]  /*0030*/  LDCU UR4, c[0x0][0x3a0] ;  /* 0x00007400ff0477ac */ /* 0x000ee20008000800 */
[----:B------:R-:W4:Y:S01]  /*0040*/  S2R R188, SR_TID.X ;  /* 0x0000000000bc7919 */ /* 0x000f220000002100 */
[----:B------:R-:W-:Y:S01]  /*0050*/  UMOV UR5, 0x400 ;  /* 0x0000040000057882 */ /* 0x000fe20000000000 */
[----:B------:R-:W0:Y:S03]  /*0060*/  LDCU.64 UR8, c[0x0][0x358] ;  /* 0x00006b00ff0877ac */ /* 0x000e260008000a00 */
[----:B------:R-:W5:Y:S01]  /*0070*/  S2UR UR6, SR_CgaCtaId ;  /* 0x00000000000679c3 */ /* 0x000f620000008800 */
[----:B------:R-:W0:Y:S01]  /*0080*/  LDCU UR7, c[0x0][0x3a0] ;  /* 0x00007400ff0777ac */ /* 0x000e220008000800 */
[----:B---3--:R-:W-:Y:S01]  /*0090*/  UIADD3 UR4, UPT, UPT, UR4, 0x3f, URZ ;  /* 0x0000003f04047890 */ /* 0x008fe2000fffe0ff */
[----:B-1----:R-:W-:-:S03]  /*00a0*/  VIADD R0, R51, 0xff ;  /* 0x000000ff33007836 */ /* 0x002fc60000000000 */
[----:B------:R-:W-:Y:S02]  /*00b0*/  UISETP.GT.AND UP0, UPT, UR4, 0x3f, UPT ;  /* 0x0000003f0400788c */ /* 0x000fe4000bf04270 */
[----:B------:R-:W-:Y:S01]  /*00c0*/  SHF.R.S32.HI R3, RZ, 0x1f, R0 ;  /* 0x0000001fff037819 */ /* 0x000fe20000011400 */
[----:B-----5:R-:W-:-:S03]  /*00d0*/  ULEA UR5, UR6, UR5, 0x18 ;  /* 0x0000000506057291 */ /* 0x020fc6000f8ec0ff */
[----:B------:R-:W-:Y:S02]  /*00e0*/  LEA.HI R3, R3, R0, RZ, 0x8 ;  /* 0x0000000003037211 */ /* 0x000fe400078f40ff */
[----:B--2---:R-:W-:Y:S02]  /*00f0*/  IABS R8, R5 ;  /* 0x0000000500087213 */ /* 0x004fe40000000000 */
[----:B------:R-:W-:-:S05]  /*0100*/  SHF.R.S32.HI R3, RZ, 0x8, R3 ;  /* 0x00000008ff037819 */ /* 0x000fca0000011403 */
[----:B------:R-:W-:-:S05]  /*0110*/  IMAD.SHL.U32 R4, R3, 0x8, RZ ;  /* 0x0000000803047824 */ /* 0x000fca00078e00ff */
[-C--:B------:R-:W-:Y:S02]  /*0120*/  IABS R7, R4.reuse ;  /* 0x0000000400077213 */ /* 0x080fe40000000000 */
[----:B------:R-:W-:Y:S02]  /*0130*/  IABS R10, R4 ;  /* 0x00000004000a7213 */ /* 0x000fe40000000000 */
[----:B------:R-:W1:Y:S08]  /*0140*/  I2F.RP R0, R7 ;  /* 0x0000000700007306 */ /* 0x000e700000209400 */
[----:B-1----:R-:W1:Y:S02]  /*0150*/  MUFU.RCP R0, R0 ;  /* 0x0000000000007308 */ /* 0x002e640000001000 */
[----:B-1----:R-:W-:-:S02]  /*0160*/  VIADD R2, R0, 0xffffffe ;  /* 0x0ffffffe00027836 */ /* 0x002fc40000000000 */
[----:B------:R-:W-:-:S04]  /*0170*/  IMAD.MOV R0, RZ, RZ, -R10 ;  /* 0x000000ffff007224 */ /* 0x000fc800078e0a0a */
[----:B------:R1:W2:Y:S02]  /*0180*/  F2I.FTZ.U32.TRUNC.NTZ R3, R2 ;  /* 0x0000000200037305 */ /* 0x0002a4000021f000 */
[----:B-1----:R-:W-:Y:S02]  /*0190*/  IMAD.MOV.U32 R2, RZ, RZ, RZ ;  /* 0x000000ffff027224 */ /* 0x002fe400078e00ff */
[----:B--2---:R-:W-:-:S04]  /*01a0*/  IMAD.MOV R6, RZ, RZ, -R3 ;  /* 0x000000ffff067224 */ /* 0x004fc800078e0a03 */
[----:B------:R-:W-:Y:S02]  /*01b0*/  IMAD R9, R6, R7, RZ ;  /* 0x0000000706097224 */ /* 0x000fe400078e02ff */
[----:B------:R-:W-:Y:S02]  /*01c0*/  IMAD.MOV.U32 R6, RZ, RZ, R8 ;  /* 0x000000ffff067224 */ /* 0x000fe400078e0008 */
[----:B------:R-:W-:-:S06]  /*01d0*/  IMAD.HI.U32 R3, R3, R9, R2 ;  /* 0x0000000903037227 */ /* 0x000fcc00078e0002 */
[----:B------:R-:W-:-:S04]  /*01e0*/  IMAD.HI.U32 R3, R3, R6, RZ ;  /* 0x0000000603037227 */ /* 0x000fc800078e00ff */
[----:B------:R-:W-:-:S05]  /*01f0*/  IMAD R0, R3, R0, R6 ;  /* 0x0000000003007224 */ /* 0x000fca00078e0206 */
[----:B------:R-:W-:-:S13]  /*0200*/  ISETP.GT.U32.AND P1, PT, R7, R0, PT ;  /* 0x000000000700720c */ /* 0x000fda0003f24070 */
[----:B------:R-:W-:Y:S02]  /*0210*/  @!P1 IMAD.IADD R0, R0, 0x1, -R7 ;  /* 0x0000000100009824 */ /* 0x000fe400078e0a07 */
[----:B------:R-:W-:Y:S01]  /*0220*/  @!P1 VIADD R3, R3, 0x1 ;  /* 0x0000000103039836 */ /* 0x000fe20000000000 */
[----:B------:R-:W-:Y:S02]  /*0230*/  ISETP.NE.AND P1, PT, R4, RZ, PT ;  /* 0x000000ff0400720c */ /* 0x000fe40003f25270 */
[----:B------:R-:W-:Y:S02]  /*0240*/  ISETP.GE.U32.AND P0, PT, R0, R7, PT ;  /* 0x000000070000720c */ /* 0x000fe40003f06070 */
[----:B------:R-:W-:-:S04]  /*0250*/  LOP3.LUT R0, R5, R4, RZ, 0x3c, !PT ;  /* 0x0000000405007212 */ /* 0x000fc800078e3cff */
[----:B------:R-:W-:Y:S01]  /*0260*/  ISETP.GE.AND P2, PT, R0, RZ, PT ;  /* 0x000000ff0000720c */ /* 0x000fe20003f46270 */
[----:B------:R-:W-:-:S06]  /*0270*/  VIADD R0, R50, 0xf ;  /* 0x0000000f32007836 */ /* 0x000fcc0000000000 */
[----:B------:R-:W-:-:S04]  /*0280*/  @P0 VIADD R3, R3, 0x1 ;  /* 0x0000000103030836 */ /* 0x000fc80000000000 */
[----:B------:R-:W-:Y:S01]  /*0290*/  IMAD.MOV.U32 R2, RZ, RZ, R3 ;  /* 0x000000ffff027224 */ /* 0x000fe200078e0003 */
[----:B------:R-:W-:-:S03]  /*02a0*/  SHF.R.S32.HI R3, RZ, 0x1f, R0 ;  /* 0x0000001fff037819 */ /* 0x000fc60000011400 */
[----:B------:R-:W-:Y:S01]  /*02b0*/  @!P2 IMAD.MOV R2, RZ, RZ, -R2 ;  /* 0x000000ffff02a224 */ /* 0x000fe200078e0a02 */
[----:B------:R-:W-:Y:S02]  /*02c0*/  @!P1 LOP3.LUT R2, RZ, R4, RZ, 0x33, !PT ;  /* 0x00000004ff029212 */ /* 0x000fe400078e33ff */
[----:B------:R-:W-:-:S03]  /*02d0*/  LEA.HI R3, R3, R0, RZ, 0x4 ;  /* 0x0000000003037211 */ /* 0x000fc600078f20ff */
[----:B------:R-:W-:Y:S02]  /*02e0*/  IMAD.SHL.U32 R182, R2, 0x8, RZ ;  /* 0x0000000802b67824 */ /* 0x000fe400078e00ff */
[----:B------:R-:W-:-:S03]  /*02f0*/  IMAD.MOV R2, RZ, RZ, -R2 ;  /* 0x000000ffff027224 */ /* 0x000fc600078e0a02 */
[----:B------:R-:W-:Y:S01]  /*0300*/  LEA.HI.SX32 R3, R3, -R182, 0x1c ;  /* 0x800000b603037211 */ /* 0x000fe200078fe2ff */
[----:B------:R-:W-:-:S03]  /*0310*/  IMAD R4, R4, R2, R5 ;  /* 0x0000000204047224 */ /* 0x000fc600078e0205 */
[----:B------:R-:W-:Y:S02]  /*0320*/  VIMNMX R11, PT, PT, R3, 0x8, PT ;  /* 0x00000008030b7848 */ /* 0x000fe40003fe0100 */
[----:B------:R-:W-:Y:S02]  /*0330*/  IABS R9, R4 ;  /* 0x0000000400097213 */ /* 0x000fe40000000000 */
[----:B------:R-:W-:-:S04]  /*0340*/  IABS R7, R11 ;  /* 0x0000000b00077213 */ /* 0x000fc80000000000 */
[----:B------:R-:W1:Y:S08]  /*0350*/  I2F.RP R0, R7 ;  /* 0x0000000700007306 */ /* 0x000e700000209400 */
[----:B-1----:R-:W1:Y:S02]  /*0360*/  MUFU.RCP R0, R0 ;  /* 0x0000000000007308 */ /* 0x002e640000001000 */
[----:B-1----:R-:W-:-:S06]  /*0370*/  VIADD R3, R0, 0xffffffe ;  /* 0x0ffffffe00037836 */ /* 0x002fcc0000000000 */
[----:B------:R-:W1:Y:S02]  /*0380*/  F2I.FTZ.U32.TRUNC.NTZ R3, R3 ;  /* 0x0000000300037305 */ /* 0x000e64000021f000 */
[----:B-1----:R-:W-:-:S04]  /*0390*/  IMAD.MOV R6, RZ, RZ, -R3 ;  /* 0x000000ffff067224 */ /* 0x002fc800078e0a03 */
[----:B------:R-:W-:Y:S01]  /*03a0*/  IMAD.MOV.U32 R2, RZ, RZ, R6 ;  /* 0x000000ffff027224 */ /* 0x000fe200078e0006 */
[----:B------:R-:W-:-:S03]  /*03b0*/  IABS R6, R11 ;  /* 0x0000000b00067213 */ /* 0x000fc60000000000 */
[----:B------:R-:W-:Y:S02]  /*03c0*/  IMAD R5, R2, R7, RZ ;  /* 0x0000000702057224 */ /* 0x000fe400078e02ff */
[----:B------:R-:W-:Y:S02]  /*03d0*/  IMAD.MOV.U32 R2, RZ, RZ, RZ ;  /* 0x000000ffff027224 */ /* 0x000fe400078e00ff */
[----:B------:R-:W-:Y:S01]  /*03e0*/  IMAD.MOV R0, RZ, RZ, -R6 ;  /* 0x000000ffff007224 */ /* 0x000fe200078e0a06 */
[C---:B----4-:R-:W-:Y:S01]  /*03f0*/  LEA.HI R6, R188.reuse, 0x30, RZ, 0x1c ;  /* 0x00000030bc067811 */ /* 0x050fe200078fe0ff */
[----:B------:R-:W-:Y:S01]  /*0400*/  IMAD.HI.U32 R2, R3, R5, R2 ;  /* 0x0000000503027227 */ /* 0x000fe200078e0002 */
[----:B------:R-:W-:-:S05]  /*0410*/  LOP3.LUT R3, R188, 0xf, RZ, 0xc0, !PT ;  /* 0x0000000fbc037812 */ /* 0x000fca00078ec0ff */
        /* <DEDUP_REMOVED lines=8> */
[----:B------:R-:W-:-:S07]  /*04a0*/  ISETP.GE.AND P2, PT, R0, RZ, PT ;  /* 0x000000ff0000720c */ /* 0x000fce0003f46270 */
[----:B------:R-:W-:-:S04]  /*04b0*/  @P0 VIADD R2, R2, 0x1 ;  /* 0x0000000102020836 */ /* 0x000fc80000000000 */
[----:B------:R-:W-:-:S04]  /*04c0*/  IMAD.MOV.U32 R181, RZ, RZ, R2 ;  /* 0x000000ffffb57224 */ /* 0x000fc800078e0002 */
[----:B------:R-:W-:Y:S01]  /*04d0*/  @!P2 IMAD.MOV R181, RZ, RZ, -R181 ;  /* 0x000000ffffb5a224 */ /* 0x000fe200078e0ab5 */
[----:B------:R-:W-:-:S05]  /*04e0*/  @!P1 LOP3.LUT R181, RZ, R11, RZ, 0x33, !PT ;  /* 0x0000000bffb59212 */ /* 0x000fca00078e33ff */
[----:B------:R-:W-:Y:S02]  /*04f0*/  IMAD.MOV R0, RZ, RZ, -R181 ;  /* 0x000000ffff007224 */ /* 0x000fe400078e0ab5 */
[----:B------:R-:W-:Y:S02]  /*0500*/  IMAD.SHL.U32 R181, R181, 0x100, RZ ;  /* 0x00000100b5b57824 */ /* 0x000fe400078e00ff */
[----:B------:R-:W-:-:S04]  /*0510*/  IMAD R0, R11, R0, R4 ;  /* 0x000000000b007224 */ /* 0x000fc800078e0204 */
[----:B------:R-:W-:Y:S01]  /*0520*/  IMAD.IADD R182, R182, 0x1, R0 ;  /* 0x00000001b6b67824 */ /* 0x000fe200078e0200 */
[----:B------:R-:W-:-:S03]  /*0530*/  SHF.R.U32.HI R0, RZ, 0x4, R188 ;  /* 0x00000004ff007819 */ /* 0x000fc600000116bc */
[----:B------:R-:W-:Y:S01]  /*0540*/  IMAD R182, R182, 0x10, R3 ;  /* 0x00000010b6b67824 */ /* 0x000fe200078e0203 */
[----:B------:R-:W-:-:S04]  /*0550*/  SGXT.U32 R0, R0, 0x4 ;  /* 0x000000040000781a */ /* 0x000fc80000000000 */
[C---:B------:R-:W-:Y:S02]  /*0560*/  LOP3.LUT R4, R0.reuse, 0x10, RZ, 0xfc, !PT ;  /* 0x0000001000047812 */ /* 0x040fe400078efcff */
[----:B------:R-:W-:Y:S01]  /*0570*/  LOP3.LUT R2, R0, 0x20, RZ, 0xfc, !PT ;  /* 0x0000002000027812 */ /* 0x000fe200078efcff */
[----:B0-----:R-:W-:Y:S06]  /*0580*/  BRA.U UP0, `(.L_x_0) ;  /* 0x0000000100207547 */ /* 0x001fec000b800000 */
[C---:B------:R-:W-:Y:S01]  /*0590*/  IMAD.SHL.U32 R187, R188.reuse, 0x20, RZ ;  /* 0x00000020bcbb7824 */ /* 0x040fe200078e00ff */
[----:B------:R-:W-:Y:S01]  /*05a0*/  CS2R R72, SRZ ;  /* 0x0000000000487805 */ /* 0x000fe2000001ff00 */
[----:B------:R-:W-:Y:S01]  /*05b0*/  IMAD.SHL.U32 R189, R188, 0x2, RZ ;  /* 0x00000002bcbd7824 */ /* 0x000fe200078e00ff */
[----:B------:R-:W-:Y:S02]  /*05c0*/  CS2R R4, SRZ ;  /* 0x0000000000047805 */ /* 0x000fe4000001ff00 */
[----:B------:R-:W-:Y:S02]  /*05d0*/  CS2R R74, SRZ ;  /* 0x00000000004a7805 */ /* 0x000fe4000001ff00 */
[----:B------:R-:W-:Y:S02]  /*05e0*/  CS2R R2, SRZ ;  /* 0x0000000000027805 */ /* 0x000fe4000001ff00 */
[----:B------:R-:W-:Y:S01]  /*05f0*/  LOP3.LUT R187, R187, 0x60, RZ, 0xc0, !PT ;  /* 0x00000060bbbb7812 */ /* 0x000fe200078ec0ff */
[----:B------:R-:W-:Y:S06]  /*0600*/  BRA `(.L_x_1) ;  /* 0x0000006000847947 */ /* 0x000fec0003800000 */
.L_x_0:
[----:B------:R-:W-:Y:S01]  /*0610*/  IABS R3, R51 ;  /* 0x0000003300037213 */ /* 0x000fe20000000000 */
[----:B------:R-:W0:Y:S01]  /*0620*/  LDC R185, c[0x0][0x3a8] ;  /* 0x0000ea00ffb97b82 */ /* 0x000e220000000800 */
[----:B------:R-:W-:Y:S01]  /*0630*/  SHF.R.U32.HI R8, RZ, 0x6, R188 ;  /* 0x00000006ff087819 */ /* 0x000fe200000116bc */
[----:B------:R-:W1:Y:S01]  /*0640*/  LDCU UR10, c[0x0][0x3b0] ;  /* 0x00007600ff0a77ac */ /* 0x000e620008000800 */
[----:B------:R-:W2:Y:S01]  /*0650*/  I2F.RP R10, R3 ;  /* 0x00000003000a7306 */ /* 0x000ea20000209400 */
[----:B------:R-:W-:Y:S01]  /*0660*/  IABS R75, R50 ;  /* 0x00000032004b7213 */ /* 0x000fe20000000000 */
[----:B------:R-:W-:Y:S01]  /*0670*/  IMAD.SHL.U32 R187, R188, 0x20, RZ ;  /* 0x00000020bcbb7824 */ /* 0x000fe200078e00ff */
[----:B------:R-:W-:Y:S01]  /*0680*/  SGXT.U32 R8, R8, 0x2 ;  /* 0x000000020808781a */ /* 0x000fe20000000000 */
[----:B------:R-:W3:Y:S01]  /*0690*/  LDCU.128 UR12, c[0x0][0x380] ;  /* 0x00007000ff0c77ac */ /* 0x000ee20008000c00 */
[----:B------:R-:W-:Y:S01]  /*06a0*/  IABS R100, R182 ;  /* 0x000000b600647213 */ /* 0x000fe20000000000 */
[----:B------:R-:W4:Y:S01]  /*06b0*/  LDC R186, c[0x0][0x3ac] ;  /* 0x0000eb00ffba7b82 */ /* 0x000f220000000800 */
[----:B------:R-:W-:Y:S01]  /*06c0*/  LOP3.LUT R5, R181, R8, RZ, 0xfc, !PT ;  /* 0x00000008b5057212 */ /* 0x000fe200078efcff */
[----:B------:R-:W-:Y:S01]  /*06d0*/  USHF.R.S32.HI UR6, URZ, 0x1f, UR4 ;  /* 0x0000001fff067899 */ /* 0x000fe20008011404 */
[----:B------:R-:W-:Y:S01]  /*06e0*/  IMAD.SHL.U32 R189, R188, 0x2, RZ ;  /* 0x00000002bcbd7824 */ /* 0x000fe200078e00ff */
[----:B------:R-:W-:-:S02]  /*06f0*/  LOP3.LUT R187, R187, 0x60, RZ, 0xc0, !PT ;  /* 0x00000060bbbb7812 */ /* 0x000fc400078ec0ff */
[C---:B------:R-:W-:Y:S01]  /*0700*/  LOP3.LUT R15, R5.reuse, 0xf4, RZ, 0xfc, !PT ;  /* 0x000000f4050f7812 */ /* 0x040fe200078efcff */
[----:B------:R-:W-:Y:S01]  /*0710*/  ULEA.HI UR6, UR6, UR4, URZ, 0x6 ;  /* 0x0000000406067291 */ /* 0x000fe2000f8f30ff */
[C---:B------:R-:W-:Y:S01]  /*0720*/  LOP3.LUT R17, R5.reuse, 0xf0, RZ, 0xfc, !PT ;  /* 0x000000f005117812 */ /* 0x040fe200078efcff */
[----:B--2---:R-:W2:Y:S01]  /*0730*/  MUFU.RCP R10, R10 ;  /* 0x0000000a000a7308 */ /* 0x004ea20000001000 */
[----:B------:R-:W-:Y:S01]  /*0740*/  IABS R16, R15 ;  /* 0x0000000f00107213 */ /* 0x000fe20000000000 */
[----:B------:R-:W-:Y:S01]  /*0750*/  USHF.R.S32.HI UR6, URZ, 0x6, UR6 ;  /* 0x00000006ff067899 */ /* 0x000fe20008011406 */
[----:B------:R-:W-:Y:S02]  /*0760*/  LOP3.LUT R18, R5, 0xec, RZ, 0xfc, !PT ;  /* 0x000000ec05127812 */ /* 0x000fe400078efcff */
[----:B------:R-:W-:Y:S01]  /*0770*/  ISETP.GE.AND P6, PT, R15, RZ, PT ;  /* 0x000000ff0f00720c */ /* 0x000fe20003fc6270 */
[-C--:B0-----:R-:W-:Y:S01]  /*0780*/  IMAD R6, R6, R185.reuse, RZ ;  /* 0x000000b906067224 */ /* 0x081fe200078e02ff */
[----:B------:R-:W-:Y:S01]  /*0790*/  LOP3.LUT R15, R5, 0xe4, RZ, 0xfc, !PT ;  /* 0x000000e4050f7812 */ /* 0x000fe200078efcff */
[-C--:B------:R-:W-:Y:S01]  /*07a0*/  IMAD R2, R2, R185.reuse, RZ ;  /* 0x000000b902027224 */ /* 0x080fe200078e02ff */
[----:B------:R-:W-:Y:S01]  /*07b0*/  ISETP.GE.AND P4, PT, R17, RZ, PT ;  /* 0x000000ff1100720c */ /* 0x000fe20003f86270 */
[-C--:B------:R-:W-:Y:S01]  /*07c0*/  IMAD R4, R4, R185.reuse, RZ ;  /* 0x000000b904047224 */ /* 0x080fe200078e02ff */
[C---:B------:R-:W-:Y:S01]  /*07d0*/  LOP3.LUT R19, R5.reuse, 0xdc, RZ, 0xfc, !PT ;  /* 0x000000dc05137812 */ /* 0x040fe200078efcff */
[----:B------:R-:W-:Y:S01]  /*07e0*/  IMAD R0, R0, R185, RZ ;  /* 0x000000b900007224 */ /* 0x000fe200078e02ff */
[----:B------:R-:W-:Y:S01]  /*07f0*/  LOP3.LUT R23, R5, 0xd8, RZ, 0xfc, !PT ;  /* 0x000000d805177812 */ /* 0x000fe200078efcff */
[----:B------:R-:W-:Y:S01]  /*0800*/  IMAD.SHL.U32 R185, R185, 0x40, RZ ;  /* 0x00000040b9b97824 */ /* 0x000fe200078e00ff */
[----:B------:R-:W-:Y:S01]  /*0810*/  IABS R22, R19 ;  /* 0x0000001300167213 */ /* 0x000fe20000000000 */
[----:B--2---:R-:W-:Y:S01]  /*0820*/  VIADD R9, R10, 0xffffffe ;  /* 0x0ffffffe0a097836 */ /* 0x004fe20000000000 */
[----:B------:R-:W-:-:S02]  /*0830*/  LOP3.LUT R10, R5, 0xf8, RZ, 0xfc, !PT ;  /* 0x000000f8050a7812 */ /* 0x000fc400078efcff */
[C---:B------:R-:W-:Y:S02]  /*0840*/  LOP3.LUT R25, R5.reuse, 0xd4, RZ, 0xfc, !PT ;  /* 0x000000d405197812 */ /* 0x040fe400078efcff */
[----:B------:R-:W-:Y:S01]  /*0850*/  IABS R14, R10 ;  /* 0x0000000a000e7213 */ /* 0x000fe20000000000 */
[----:B------:R-:W0:Y:S01]  /*0860*/  F2I.FTZ.U32.TRUNC.NTZ R9, R9 ;  /* 0x0000000900097305 */ /* 0x000e22000021f000 */
[C---:B------:R-:W-:Y:S02]  /*0870*/  LOP3.LUT R29, R5.reuse, 0xcc, RZ, 0xfc, !PT ;  /* 0x000000cc051d7812 */ /* 0x040fe400078efcff */
[----:B------:R-:W-:Y:S02]  /*0880*/  LOP3.LUT R30, R5, 0xc8, RZ, 0xfc, !PT ;  /* 0x000000c8051e7812 */ /* 0x000fe400078efcff */
[----:B------:R-:W-:Y:S02]  /*0890*/  IABS R26, R29 ;  /* 0x0000001d001a7213 */ /* 0x000fe40000000000 */
[----:B------:R-:W-:-:S02]  /*08a0*/  IABS R28, R30 ;  /* 0x0000001e001c7213 */ /* 0x000fc40000000000 */
[C---:B------:R-:W-:Y:S02]  /*08b0*/  LOP3.LUT R27, R5.reuse, 0xd0, RZ, 0xfc, !PT ;  /* 0x000000d0051b7812 */ /* 0x040fe400078efcff */
[C---:B------:R-:W-:Y:S02]  /*08c0*/  LOP3.LUT R31, R5.reuse, 0xc4, RZ, 0xfc, !PT ;  /* 0x000000c4051f7812 */ /* 0x040fe400078efcff */
[----:B------:R-:W-:Y:S01]  /*08d0*/  IABS R24, R27 ;  /* 0x0000001b00187213 */ /* 0x000fe20000000000 */
[----:B0-----:R-:W-:Y:S01]  /*08e0*/  IMAD.MOV R7, RZ, RZ, -R9 ;  /* 0x000000ffff077224 */ /* 0x001fe200078e0a09 */
[C---:B------:R-:W-:Y:S02]  /*08f0*/  LOP3.LUT R32, R5.reuse, 0xc0, RZ, 0xfc, !PT ;  /* 0x000000c005207812 */ /* 0x040fe400078efcff */
[C---:B------:R-:W-:Y:S01]  /*0900*/  LOP3.LUT R37, R5.reuse, 0xa0, RZ, 0xfc, !PT ;  /* 0x000000a005257812 */ /* 0x040fe200078efcff */
[----:B------:R-:W-:Y:S01]  /*0910*/  IMAD.MOV.U32 R8, RZ, RZ, R7 ;  /* 0x000000ffff087224 */ /* 0x000fe200078e0007 */
[----:B------:R-:W-:-:S02]  /*0920*/  LOP3.LUT R7, R5, 0xfc, RZ, 0xfc, !PT ;  /* 0x000000fc05077812 */ /* 0x000fc400078efcff */
[----:B------:R-:W-:Y:S01]  /*0930*/  LOP3.LUT R35, R5, 0xa4, RZ, 0xfc, !PT ;  /* 0x000000a405237812 */ /* 0x000fe200078efcff */
[----:B------:R-:W-:Y:S01]  /*0940*/  IMAD R11, R8, R3, RZ ;  /* 0x00000003080b7224 */ /* 0x000fe200078e02ff */
[----:B------:R-:W-:Y:S01]  /*0950*/  IABS R12, R7 ;  /* 0x00000007000c7213 */ /* 0x000fe20000000000 */
[----:B------:R-:W-:Y:S01]  /*0960*/  IMAD.MOV.U32 R8, RZ, RZ, RZ ;  /* 0x000000ffff087224 */ /* 0x000fe200078e00ff */
[----:B------:R-:W-:Y:S02]  /*0970*/  ISETP.GE.AND P5, PT, R7, RZ, PT ;  /* 0x000000ff0700720c */ /* 0x000fe40003fa6270 */
[----:B------:R-:W-:Y:S01]  /*0980*/  LOP3.LUT R39, R5, 0x9c, RZ, 0xfc, !PT ;  /* 0x0000009c05277812 */ /* 0x000fe200078efcff */
[----:B------:R-:W-:Y:S01]  /*0990*/  IMAD.HI.U32 R11, R9, R11, R8 ;  /* 0x0000000b090b7227 */ /* 0x000fe200078e0008 */
[----:B------:R-:W-:Y:S02]  /*09a0*/  IABS R36, R37 ;  /* 0x0000002500247213 */ /* 0x000fe40000000000 */
[----:B------:R-:W-:-:S02]  /*09b0*/  IABS R34, R35 ;  /* 0x0000002300227213 */ /* 0x000fc40000000000 */
[----:B------:R-:W-:Y:S01]  /*09c0*/  IABS R38, R39 ;  /* 0x0000002700267213 */ /* 0x000fe20000000000 */
[----:B------:R-:W-:Y:S01]  /*09d0*/  IMAD.HI.U32 R8, R11, R12, RZ ;  /* 0x0000000c0b087227 */ /* 0x000fe200078e00ff */
[C---:B------:R-:W-:Y:S02]  /*09e0*/  LOP3.LUT R41, R5.reuse, 0x8c, RZ, 0xfc, !PT ;  /* 0x0000008c05297812 */ /* 0x040fe400078efcff */
[----:B------:R-:W-:Y:S01]  /*09f0*/  LOP3.LUT R43, R5, 0x88, RZ, 0xfc, !PT ;  /* 0x00000088052b7812 */ /* 0x000fe200078efcff */
[----:B------:R-:W-:Y:S01]  /*0a00*/  IMAD.MOV R8, RZ, RZ, -R8 ;  /* 0x000000ffff087224 */ /* 0x000fe200078e0a08 */
[----:B------:R-:W-:Y:S01]  /*0a10*/  IABS R42, R41 ;  /* 0x00000029002a7213 */ /* 0x000fe20000000000 */
[----:B------:R-:W-:Y:S01]  /*0a20*/  IMAD.HI.U32 R9, R11, R14, RZ ;  /* 0x0000000e0b097227 */ /* 0x000fe200078e00ff */
[----:B------:R-:W-:Y:S02]  /*0a30*/  IABS R44, R43 ;  /* 0x0000002b002c7213 */ /* 0x000fe40000000000 */
[----:B------:R-:W-:Y:S01]  /*0a40*/  LOP3.LUT R45, R5, 0x84, RZ, 0xfc, !PT ;  /* 0x00000084052d7812 */ /* 0x000fe200078efcff */
[----:B------:R-:W-:Y:S01]  /*0a50*/  IMAD R8, R3, R8, R12 ;  /* 0x0000000803087224 */ /* 0x000fe200078e020c */
[C---:B------:R-:W-:Y:S01]  /*0a60*/  LOP3.LUT R47, R5.reuse, 0x80, RZ, 0xfc, !PT ;  /* 0x00000080052f7812 */ /* 0x040fe200078efcff */
[----:B------:R-:W-:Y:S01]  /*0a70*/  IMAD.MOV R12, RZ, RZ, -R9 ;  /* 0x000000ffff0c7224 */ /* 0x000fe200078e0a09 */
[----:B------:R-:W-:Y:S01]  /*0a80*/  LOP3.LUT R48, R5, 0x7c, RZ, 0xfc, !PT ;  /* 0x0000007c05307812 */ /* 0x000fe200078efcff */
[----:B------:R-:W-:Y:S01]  /*0a90*/  IMAD.HI.U32 R9, R11, R16, RZ ;  /* 0x000000100b097227 */ /* 0x000fe200078e00ff */
[----:B------:R-:W-:-:S02]  /*0aa0*/  ISETP.GT.U32.AND P0, PT, R3, R8, PT ;  /* 0x000000080300720c */ /* 0x000fc40003f04070 */
[----:B------:R-:W-:Y:S01]  /*0ab0*/  LOP3.LUT R49, R5, 0x78, RZ, 0xfc, !PT ;  /* 0x0000007805317812 */ /* 0x000fe200078efcff */
[----:B------:R-:W-:Y:S01]  /*0ac0*/  IMAD R12, R3, R12, R14 ;  /* 0x0000000c030c7224 */ /* 0x000fe200078e020e */
[----:B------:R-:W-:Y:S01]  /*0ad0*/  IABS R14, R17 ;  /* 0x00000011000e7213 */ /* 0x000fe20000000000 */
[----:B------:R-:W-:Y:S01]  /*0ae0*/  IMAD.MOV R9, RZ, RZ, -R9 ;  /* 0x000000ffff097224 */ /* 0x000fe200078e0a09 */
[----:B------:R-:W-:Y:S01]  /*0af0*/  LOP3.LUT R17, R5, 0xe0, RZ, 0xfc, !PT ;  /* 0x000000e005117812 */ /* 0x000fe200078efcff */
[----:B------:R-:W-:Y:S01]  /*0b00*/  IMAD.HI.U32 R21, R11, R26, RZ ;  /* 0x0000001a0b157227 */ /* 0x000fe200078e00ff */
[----:B------:R-:W-:Y:S02]  /*0b10*/  ISETP.GT.U32.AND P2, PT, R3, R12, PT ;  /* 0x0000000c0300720c */ /* 0x000fe40003f44070 */
[----:B------:R-:W-:Y:S01]  /*0b20*/  IABS R20, R17 ;  /* 0x0000001100147213 */ /* 0x000fe20000000000 */
[----:B------:R-:W-:Y:S01]  /*0b30*/  IMAD.HI.U32 R7, R11, R14, RZ ;  /* 0x0000000e0b077227 */ /* 0x000fe200078e00ff */
[----:B------:R-:W-:-:S02]  /*0b40*/  IABS R46, R49 ;  /* 0x00000031002e7213 */ /* 0x000fc40000000000 */
[C---:B------:R-:W-:Y:S01]  /*0b50*/  LOP3.LUT R52, R5.reuse, 0x74, RZ, 0xfc, !PT ;  /* 0x0000007405347812 */ /* 0x040fe200078efcff */
[----:B------:R-:W-:Y:S01]  /*0b60*/  IMAD.MOV R7, RZ, RZ, -R7 ;  /* 0x000000ffff077224 */ /* 0x000fe200078e0a07 */
[----:B------:R-:W-:Y:S01]  /*0b70*/  LOP3.LUT R55, R5, 0x5c, RZ, 0xfc, !PT ;  /* 0x0000005c05377812 */ /* 0x000fe200078efcff */
[--C-:B------:R-:W-:Y:S01]  /*0b80*/  @!P0 IMAD.IADD R8, R8, 0x1, -R3.reuse ;  /* 0x0000000108088824 */ /* 0x100fe200078e0a03 */
[----:B------:R-:W-:Y:S01]  /*0b90*/  ISETP.GE.AND P0, PT, R10, RZ, PT ;  /* 0x000000ff0a00720c */ /* 0x000fe20003f06270 */
[C---:B------:R-:W-:Y:S01]  /*0ba0*/  IMAD R9, R3.reuse, R9, R16 ;  /* 0x0000000903097224 */ /* 0x040fe200078e0210 */
[----:B------:R-:W-:Y:S01]  /*0bb0*/  IABS R16, R18 ;  /* 0x0000001200107213 */ /* 0x000fe20000000000 */
[----:B------:R-:W-:Y:S01]  /*0bc0*/  @!P2 IMAD.IADD R12, R12, 0x1, -R3 ;  /* 0x000000010c0ca824 */ /* 0x000fe200078e0a03 */
[C---:B------:R-:W-:Y:S01]  /*0bd0*/  ISETP.GT.U32.AND P1, PT, R3.reuse, R8, PT ;  /* 0x000000080300720c */ /* 0x040fe20003f24070 */
[C---:B------:R-:W-:Y:S01]  /*0be0*/  IMAD R10, R3.reuse, R7, R14 ;  /* 0x00000007030a7224 */ /* 0x040fe200078e020e */
[----:B------:R-:W-:Y:S01]  /*0bf0*/  ISETP.GT.U32.AND P3, PT, R3, R9, PT ;  /* 0x000000090300720c */ /* 0x000fe20003f64070 */
[----:B------:R-:W-:Y:S01]  /*0c00*/  IMAD.HI.U32 R13, R11, R16, RZ ;  /* 0x000000100b0d7227 */ /* 0x000fe200078e00ff */
[----:B------:R-:W-:-:S02]  /*0c10*/  ISETP.GT.U32.AND P2, PT, R3, R12, PT ;  /* 0x0000000c0300720c */ /* 0x000fc40003f44070 */
[C---:B------:R-:W-:Y:S01]  /*0c20*/  LOP3.LUT R57, R5.reuse, 0x58, RZ, 0xfc, !PT ;  /* 0x0000005805397812 */ /* 0x040fe200078efcff */
[----:B------:R-:W-:Y:S01]  /*0c30*/  IMAD.MOV R13, RZ, RZ, -R13 ;  /* 0x000000ffff0d7224 */ /* 0x000fe200078e0a0d */
[----:B------:R-:W-:Y:S01]  /*0c40*/  LOP3.LUT R59, R5, 0x48, RZ, 0xfc, !PT ;  /* 0x00000048053b7812 */ /* 0x000fe200078efcff */
[----:B------:R-:W-:Y:S01]  /*0c50*/  IMAD.MOV R21, RZ, RZ, -R21 ;  /* 0x000000ffff157224 */ /* 0x000fe200078e0a15 */
[----:B------:R-:W-:Y:S01]  /*0c60*/  IABS R56, R57 ;  /* 0x0000003900387213 */ /* 0x000fe20000000000 */
[----:B------:R-:W-:Y:S01]  /*0c70*/  IMAD R14, R3, R13, R16 ;  /* 0x0000000d030e7224 */ /* 0x000fe200078e0210 */
[----:B------:R-:W-:Y:S01]  /*0c80*/  LOP3.LUT R13, R5, 0xe8, RZ, 0xfc, !PT ;  /* 0x000000e8050d7812 */ /* 0x000fe200078efcff */
[--C-:B------:R-:W-:Y:S01]  /*0c90*/  @!P1 IMAD.IADD R8, R8, 0x1, -R3.reuse ;  /* 0x0000000108089824 */ /* 0x100fe200078e0a03 */
[----:B------:R-:W-:Y:S01]  /*0ca0*/  ISETP.GE.AND P1, PT, R18, RZ, PT ;  /* 0x000000ff1200720c */ /* 0x000fe20003f26270 */
[--C-:B------:R-:W-:Y:S01]  /*0cb0*/  @!P3 IMAD.IADD R9, R9, 0x1, -R3.reuse ;  /* 0x000000010909b824 */ /* 0x100fe200078e0a03 */
[----:B------:R-:W-:Y:S01]  /*0cc0*/  IABS R16, R13 ;  /* 0x0000000d00107213 */ /* 0x000fe20000000000 */
[----:B------:R-:W-:Y:S01]  /*0cd0*/  @!P2 IMAD.IADD R12, R12, 0x1, -R3 ;  /* 0x000000010c0ca824 */ /* 0x000fe200078e0a03 */
[C---:B------:R-:W-:Y:S01]  /*0ce0*/  ISETP.GT.U32.AND P2, PT, R3.reuse, R10, PT ;  /* 0x0000000a0300720c */ /* 0x040fe20003f44070 */
[----:B------:R-:W-:Y:S01]  /*0cf0*/  IMAD.MOV.U32 R7, RZ, RZ, R8 ;  /* 0x000000ffff077224 */ /* 0x000fe200078e0008 */
[----:B------:R-:W-:Y:S01]  /*0d00*/  IABS R18, R15 ;  /* 0x0000000f00127213 */ /* 0x000fe20000000000 */
[----:B------:R-:W-:Y:S01]  /*0d10*/  IMAD.MOV.U32 R8, RZ, RZ, R12 ;  /* 0x000000ffff087224 */ /* 0x000fe200078e000c */
[----:B------:R-:W-:Y:S01]  /*0d20*/  ISETP.GT.U32.AND P3, PT, R3, R9, PT ;  /* 0x000000090300720c */ /* 0x000fe20003f64070 */
[----:B------:R-:W-:Y:S01]  /*0d30*/  IMAD.HI.U32 R12, R11, R16, RZ ;  /* 0x000000100b0c7227 */ /* 0x000fe200078e00ff */
[----:B------:R-:W-:-:S02]  /*0d40*/  IABS R64, R59 ;  /* 0x0000003b00407213 */ /* 0x000fc40000000000 */
[----:B------:R-:W-:Y:S01]  /*0d50*/  LOP3.LUT R65, R5, 0x34, RZ, 0xfc, !PT ;  /* 0x0000003405417812 */ /* 0x000fe200078efcff */
[----:B------:R-:W-:Y:S01]  /*0d60*/  @!P5 IMAD.MOV R7, RZ, RZ, -R7 ;  /* 0x000000ffff07d224 */ /* 0x000fe200078e0a07 */
[----:B------:R-:W-:Y:S01]  /*0d70*/  ISETP.GE.AND P5, PT, R13, RZ, PT ;  /* 0x000000ff0d00720c */ /* 0x000fe20003fa6270 */
[----:B------:R-:W-:Y:S01]  /*0d80*/  IMAD.HI.U32 R13, R11, R18, RZ ;  /* 0x000000120b0d7227 */ /* 0x000fe200078e00ff */
[----:B------:R-:W-:Y:S02]  /*0d90*/  IABS R74, R65 ;  /* 0x00000041004a7213 */ /* 0x000fe40000000000 */
[C---:B------:R-:W-:Y:S01]  /*0da0*/  LOP3.LUT R67, R5.reuse, 0x30, RZ, 0xfc, !PT ;  /* 0x0000003005437812 */ /* 0x040fe200078efcff */
[--C-:B------:R-:W-:Y:S01]  /*0db0*/  @!P2 IMAD.IADD R10, R10, 0x1, -R3.reuse ;  /* 0x000000010a0aa824 */ /* 0x100fe200078e0a03 */
[C---:B------:R-:W-:Y:S01]  /*0dc0*/  LOP3.LUT R79, R5.reuse, 0x14, RZ, 0xfc, !PT ;  /* 0x00000014054f7812 */ /* 0x040fe200078efcff */
[----:B------:R-:W-:Y:S01]  /*0dd0*/  IMAD.MOV R12, RZ, RZ, -R12 ;  /* 0x000000ffff0c7224 */ /* 0x000fe200078e0a0c */
[----:B------:R-:W-:Y:S01]  /*0de0*/  LOP3.LUT R81, R5, 0x10, RZ, 0xfc, !PT ;  /* 0x0000001005517812 */ /* 0x000fe200078efcff */
[----:B------:R-:W-:Y:S01]  /*0df0*/  @!P0 IMAD.MOV R8, RZ, RZ, -R8 ;  /* 0x000000ffff088224 */ /* 0x000fe200078e0a08 */
[----:B------:R-:W-:Y:S01]  /*0e00*/  ISETP.GT.U32.AND P2, PT, R3, R10, PT ;  /* 0x0000000a0300720c */ /* 0x000fe20003f44070 */
[----:B------:R-:W-:Y:S01]  /*0e10*/  @!P3 IMAD.IADD R9, R9, 0x1, -R3 ;  /* 0x000000010909b824 */ /* 0x000fe200078e0a03 */
[----:B------:R-:W-:Y:S01]  /*0e20*/  ISETP.GE.AND P0, PT, R15, RZ, PT ;  /* 0x000000ff0f00720c */ /* 0x000fe20003f06270 */
[----:B------:R-:W-:Y:S01]  /*0e30*/  IMAD.MOV R15, RZ, RZ, -R13 ;  /* 0x000000ffff0f7224 */ /* 0x000fe200078e0a0d */
[C---:B------:R-:W-:Y:S01]  /*0e40*/  ISETP.GT.U32.AND P3, PT, R3.reuse, R14, PT ;  /* 0x0000000e0300720c */ /* 0x040fe20003f64070 */
[C---:B------:R-:W-:Y:S01]  /*0e50*/  IMAD R13, R3.reuse, R12, R16 ;  /* 0x0000000c030d7224 */ /* 0x040fe200078e0210 */
[----:B------:R-:W-:Y:S01]  /*0e60*/  IABS R88, R79 ;  /* 0x0000004f00587213 */ /* 0x000fe20000000000 */
[----:B------:R-:W-:Y:S01]  /*0e70*/  IMAD R16, R3, R15, R18 ;  /* 0x0000000f03107224 */ /* 0x000fe200078e0212 */
[----:B------:R-:W-:Y:S01]  /*0e80*/  IABS R90, R81 ;  /* 0x00000051005a7213 */ /* 0x000fe20000000000 */
[----:B------:R-:W-:Y:S01]  /*0e90*/  @!P6 IMAD.MOV R9, RZ, RZ, -R9 ;  /* 0x000000ffff09e224 */ /* 0x000fe200078e0a09 */
[----:B------:R-:W-:Y:S01]  /*0ea0*/  IABS R98, R5 ;  /* 0x0000000500627213 */ /* 0x000fe20000000000 */
[----:B------:R-:W-:Y:S01]  /*0eb0*/  IMAD.HI.U32 R12, R11, R20, RZ ;  /* 0x000000140b0c7227 */ /* 0x000fe200078e00ff */
[----:B------:R-:W-:-:S03]  /*0ec0*/  ISETP.GT.U32.AND P6, PT, R3, R16, PT ;  /* 0x000000100300720c */ /* 0x000fc60003fc4070 */
[----:B------:R-:W-:Y:S01]  /*0ed0*/  @!P2 IMAD.IADD R10, R10, 0x1, -R3 ;  /* 0x000000010a0aa824 */ /* 0x000fe200078e0a03 */
[----:B------:R-:W-:Y:S01]  /*0ee0*/  ISETP.GT.U32.AND P2, PT, R3, R13, PT ;  /* 0x0000000d0300720c */ /* 0x000fe20003f44070 */
[----:B------:R-:W-:-:S04]  /*0ef0*/  IMAD.HI.U32 R15, R11, R22, RZ ;  /* 0x000000160b0f7227 */ /* 0x000fc800078e00ff */
[----:B------:R-:W-:Y:S02]  /*0f00*/  IMAD.MOV R12, RZ, RZ, -R12 ;  /* 0x000000ffff0c7224 */ /* 0x000fe400078e0a0c */
[----:B------:R-:W-:Y:S02]  /*0f10*/  IMAD.MOV R18, RZ, RZ, -R15 ;  /* 0x000000ffff127224 */ /* 0x000fe400078e0a0f */
[--C-:B------:R-:W-:Y:S02]  /*0f20*/  @!P6 IMAD.IADD R16, R16, 0x1, -R3.reuse ;  /* 0x000000011010e824 */ /* 0x100fe400078e0a03 */
[----:B------:R-:W-:Y:S01]  /*0f30*/  IMAD R15, R3, R12, R20 ;  /* 0x0000000c030f7224 */ /* 0x000fe200078e0214 */
[----:B------:R-:W-:Y:S01]  /*0f40*/  IABS R20, R23 ;  /* 0x0000001700147213 */ /* 0x000fe20000000000 */
[----:B------:R-:W-:Y:S01]  /*0f50*/  @!P2 IMAD.IADD R13, R13, 0x1, -R3 ;  /* 0x000000010d0da824 */ /* 0x000fe200078e0a03 */
[C---:B------:R-:W-:Y:S01]  /*0f60*/  ISETP.GT.U32.AND P6, PT, R3.reuse, R16, PT ;  /* 0x000000100300720c */ /* 0x040fe20003fc4070 */
[----:B------:R-:W-:Y:S01]  /*0f70*/  IMAD R18, R3, R18, R22 ;  /* 0x0000001203127224 */ /* 0x000fe200078e0216 */
[----:B------:R-:W-:Y:S01]  /*0f80*/  IABS R22, R25 ;  /* 0x0000001900167213 */ /* 0x000fe20000000000 */
[----:B------:R-:W-:Y:S01]  /*0f90*/  IMAD.HI.U32 R12, R11, R20, RZ ;  /* 0x000000140b0c7227 */ /* 0x000fe200078e00ff */
[----:B------:R-:W-:-:S03]  /*0fa0*/  ISETP.GT.U32.AND P2, PT, R3, R13, PT ;  /* 0x0000000d0300720c */ /* 0x000fc60003f44070 */
[----:B------:R-:W-:Y:S01]  /*0fb0*/  @!P4 IMAD.MOV R10, RZ, RZ, -R10 ;  /* 0x000000ffff0ac224 */ /* 0x000fe200078e0a0a */
[----:B------:R-:W-:Y:S01]  /*0fc0*/  ISETP.GE.AND P4, PT, R17, RZ, PT ;  /* 0x000000ff1100720c */ /* 0x000fe20003f86270 */
[--C-:B------:R-:W-:Y:S02]  /*0fd0*/  @!P3 IMAD.IADD R14, R14, 0x1, -R3.reuse ;  /* 0x000000010e0eb824 */ /* 0x100fe400078e0a03 */
[----:B------:R-:W-:Y:S02]  /*0fe0*/  IMAD.MOV R17, RZ, RZ, -R12 ;  /* 0x000000ffff117224 */ /* 0x000fe400078e0a0c */
[----:B------:R-:W-:Y:S01]  /*0ff0*/  @!P6 IMAD.IADD R16, R16, 0x1, -R3 ;  /* 0x000000011010e824 */ /* 0x000fe200078e0a03 */
[----:B------:R-:W-:Y:S01]  /*1000*/  ISETP.GT.U32.AND P6, PT, R3, R18, PT ;  /* 0x000000120300720c */ /* 0x000fe20003fc4070 */
[----:B------:R-:W-:Y:S01]  /*1010*/  IMAD.HI.U32 R12, R11, R22, RZ ;  /* 0x000000160b0c7227 */ /* 0x000fe200078e00ff */
[----:B------:R-:W-:-:S03]  /*1020*/  ISETP.GT.U32.AND P3, PT, R3, R14, PT ;  /* 0x0000000e0300720c */ /* 0x000fc60003f64070 */
[----:B------:R-:W-:Y:S01]  /*1030*/  @!P2 IMAD.IADD R13, R13, 0x1, -R3 ;  /* 0x000000010d0da824 */ /* 0x000fe200078e0a03 */
[C---:B------:R-:W-:Y:S01]  /*1040*/  ISETP.GT.U32.AND P2, PT, R3.reuse, R15, PT ;  /* 0x0000000f0300720c */ /* 0x040fe20003f44070 */
[----:B------:R-:W-:Y:S02]  /*1050*/  IMAD R17, R3, R17, R20 ;  /* 0x0000001103117224 */ /* 0x000fe400078e0214 */
[----:B------:R-:W-:Y:S02]  /*1060*/  IMAD.MOV R20, RZ, RZ, -R12 ;  /* 0x000000ffff147224 */ /* 0x000fe400078e0a0c */
[----:B------:R-:W-:-:S04]  /*1070*/  IMAD.HI.U32 R12, R11, R28, RZ ;  /* 0x0000001c0b0c7227 */ /* 0x000fc800078e00ff */
[----:B------:R-:W-:Y:S02]  /*1080*/  IMAD R20, R3, R20, R22 ;  /* 0x0000001403147224 */ /* 0x000fe400078e0216 */
[--C-:B------:R-:W-:Y:S02]  /*1090*/  @!P6 IMAD.IADD R18, R18, 0x1, -R3.reuse ;  /* 0x000000011212e824 */ /* 0x100fe400078e0a03 */
[--C-:B------:R-:W-:Y:S01]  /*10a0*/  @!P2 IMAD.IADD R15, R15, 0x1, -R3.reuse ;  /* 0x000000010f0fa824 */ /* 0x100fe200078e0a03 */
[C---:B------:R-:W-:Y:S01]  /*10b0*/  ISETP.GT.U32.AND P2, PT, R3.reuse, R17, PT ;  /* 0x000000110300720c */ /* 0x040fe20003f44070 */
[----:B------:R-:W-:Y:S01]  /*10c0*/  @!P3 IMAD.IADD R14, R14, 0x1, -R3 ;  /* 0x000000010e0eb824 */ /* 0x000fe200078e0a03 */
[----:B------:R-:W-:Y:S01]  /*10d0*/  ISETP.GT.U32.AND P6, PT, R3, R20, PT ;  /* 0x000000140300720c */ /* 0x000fe20003fc4070 */
[----:B------:R-:W-:Y:S01]  /*10e0*/  IMAD.MOV R12, RZ, RZ, -R12 ;  /* 0x000000ffff0c7224 */ /* 0x000fe200078e0a0c */
[----:B------:R-:W-:Y:S01]  /*10f0*/  ISETP.GE.AND P3, PT, R19, RZ, PT ;  /* 0x000000ff1300720c */ /* 0x000fe20003f66270 */
[----:B------:R-:W-:-:S04]  /*1100*/  IMAD.HI.U32 R19, R11, R24, RZ ;  /* 0x000000180b137227 */ /* 0x000fc800078e00ff */
[C---:B------:R-:W-:Y:S01]  /*1110*/  IMAD R22, R3.reuse, R21, R26 ;  /* 0x0000001503167224 */ /* 0x040fe200078e021a */
[----:B------:R-:W-:Y:S01]  /*1120*/  IABS R26, R32 ;  /* 0x00000020001a7213 */ /* 0x000fe20000000000 */
[----:B------:R-:W-:Y:S02]  /*1130*/  IMAD R21, R3, R12, R28 ;  /* 0x0000000c03157224 */ /* 0x000fe400078e021c */
[----:B------:R-:W-:Y:S02]  /*1140*/  IMAD.MOV R19, RZ, RZ, -R19 ;  /* 0x000000ffff137224 */ /* 0x000fe400078e0a13 */
[----:B------:R-:W-:Y:S02]  /*1150*/  IMAD.MOV.U32 R12, RZ, RZ, R14 ;  /* 0x000000ffff0c7224 */ /* 0x000fe400078e000e */
[--C-:B------:R-:W-:Y:S01]  /*1160*/  @!P2 IMAD.IADD R17, R17, 0x1, -R3.reuse ;  /* 0x000000011111a824 */ /* 0x100fe200078e0a03 */
[C---:B------:R-:W-:Y:S01]  /*1170*/  ISETP.GT.U32.AND P2, PT, R3.reuse, R15, PT ;  /* 0x0000000f0300720c */ /* 0x040fe20003f44070 */
[C---:B------:R-:W-:Y:S01]  /*1180*/  IMAD R19, R3.reuse, R19, R24 ;  /* 0x0000001303137224 */ /* 0x040fe200078e0218 */
[----:B------:R-:W-:Y:S01]  /*1190*/  IABS R24, R31 ;  /* 0x0000001f00187213 */ /* 0x000fe20000000000 */
[----:B------:R-:W-:Y:S01]  /*11a0*/  @!P1 IMAD.MOV R12, RZ, RZ, -R12 ;  /* 0x000000ffff0c9224 */ /* 0x000fe200078e0a0c */
[C---:B------:R-:W-:Y:S01]  /*11b0*/  ISETP.GT.U32.AND P1, PT, R3.reuse, R18, PT ;  /* 0x000000120300720c */ /* 0x040fe20003f24070 */
[----:B------:R-:W-:Y:S01]  /*11c0*/  @!P6 IMAD.IADD R20, R20, 0x1, -R3 ;  /* 0x000000011414e824 */ /* 0x000fe200078e0a03 */
[----:B------:R-:W-:Y:S01]  /*11d0*/  ISETP.GT.U32.AND P6, PT, R3, R17, PT ;  /* 0x000000110300720c */ /* 0x000fe20003fc4070 */
[----:B------:R-:W-:-:S02]  /*11e0*/  IMAD.MOV.U32 R14, RZ, RZ, R16 ;  /* 0x000000ffff0e7224 */ /* 0x000fc400078e0010 */
[----:B------:R-:W-:Y:S01]  /*11f0*/  @!P5 IMAD.MOV R13, RZ, RZ, -R13 ;  /* 0x000000ffff0dd224 */ /* 0x000fe200078e0a0d */
[C---:B------:R-:W-:Y:S01]  /*1200*/  ISETP.GT.U32.AND P5, PT, R3.reuse, R20, PT ;  /* 0x000000140300720c */ /* 0x040fe20003fa4070 */
[----:B------:R-:W-:Y:S01]  /*1210*/  @!P0 IMAD.MOV R14, RZ, RZ, -R14 ;  /* 0x000000ffff0e8224 */ /* 0x000fe200078e0a0e */
[----:B------:R-:W-:Y:S01]  /*1220*/  ISETP.GT.U32.AND P0, PT, R3, R19, PT ;  /* 0x000000130300720c */ /* 0x000fe20003f04070 */
[----:B------:R-:W-:-:S04]  /*1230*/  IMAD.HI.U32 R16, R11, R24, RZ ;  /* 0x000000180b107227 */ /* 0x000fc800078e00ff */
[--C-:B------:R-:W-:Y:S01]  /*1240*/  @!P1 IMAD.IADD R18, R18, 0x1, -R3.reuse ;  /* 0x0000000112129824 */ /* 0x100fe200078e0a03 */
[----:B------:R-:W-:Y:S01]  /*1250*/  ISETP.GE.AND P1, PT, R23, RZ, PT ;  /* 0x000000ff1700720c */ /* 0x000fe20003f26270 */
[--C-:B------:R-:W-:Y:S01]  /*1260*/  @!P6 IMAD.IADD R17, R17, 0x1, -R3.reuse ;  /* 0x000000011111e824 */ /* 0x100fe200078e0a03 */
[----:B------:R-:W-:Y:S01]  /*1270*/  ISETP.GT.U32.AND P6, PT, R3, R21, PT ;  /* 0x000000150300720c */ /* 0x000fe20003fc4070 */
[--C-:B------:R-:W-:Y:S01]  /*1280*/  @!P2 IMAD.IADD R15, R15, 0x1, -R3.reuse ;  /* 0x000000010f0fa824 */ /* 0x100fe200078e0a03 */
[----:B------:R-:W-:Y:S01]  /*1290*/  ISETP.GT.U32.AND P2, PT, R3, R22, PT ;  /* 0x000000160300720c */ /* 0x000fe20003f44070 */
[----:B------:R-:W-:Y:S02]  /*12a0*/  IMAD.MOV R16, RZ, RZ, -R16 ;  /* 0x000000ffff107224 */ /* 0x000fe400078e0a10 */
[--C-:B------:R-:W-:Y:S01]  /*12b0*/  @!P0 IMAD.IADD R19, R19, 0x1, -R3.reuse ;  /* 0x0000000113138824 */ /* 0x100fe200078e0a03 */
[----:B------:R-:W-:Y:S01]  /*12c0*/  ISETP.GE.AND P0, PT, R27, RZ, PT ;  /* 0x000000ff1b00720c */ /* 0x000fe20003f06270 */
[----:B------:R-:W-:Y:S01]  /*12d0*/  @!P5 IMAD.IADD R20, R20, 0x1, -R3 ;  /* 0x000000011414d824 */ /* 0x000fe200078e0a03 */
[----:B------:R-:W-:Y:S01]  /*12e0*/  ISETP.GE.AND P5, PT, R25, RZ, PT ;  /* 0x000000ff1900720c */ /* 0x000fe20003fa6270 */
[----:B------:R-:W-:Y:S01]  /*12f0*/  @!P4 IMAD.MOV R15, RZ, RZ, -R15 ;  /* 0x000000ffff0fc224 */ /* 0x000fe200078e0a0f */
[----:B------:R-:W-:Y:S01]  /*1300*/  ISETP.GT.U32.AND P4, PT, R3, R19, PT ;  /* 0x000000130300720c */ /* 0x000fe20003f84070 */
[----:B------:R-:W-:Y:S01]  /*1310*/  IMAD.HI.U32 R23, R11, R26, RZ ;  /* 0x0000001a0b177227 */ /* 0x000fe200078e00ff */
[----:B------:R-:W-:-:S03]  /*1320*/  LOP3.LUT R25, R5, 0xbc, RZ, 0xfc, !PT ;  /* 0x000000bc05197812 */ /* 0x000fc600078efcff */
[----:B------:R-:W-:Y:S02]  /*1330*/  IMAD R24, R3, R16, R24 ;  /* 0x0000001003187224 */ /* 0x000fe400078e0218 */
[----:B------:R-:W-:Y:S02]  /*1340*/  IMAD.MOV R23, RZ, RZ, -R23 ;  /* 0x000000ffff177224 */ /* 0x000fe400078e0a17 */
[----:B------:R-:W-:Y:S02]  /*1350*/  @!P6 IMAD.IADD R21, R21, 0x1, -R3 ;  /* 0x000000011515e824 */ /* 0x000fe400078e0a03 */
[----:B------:R-:W-:Y:S01]  /*1360*/  @!P1 IMAD.MOV R17, RZ, RZ, -R17 ;  /* 0x000000ffff119224 */ /* 0x000fe200078e0a11 */
[C---:B------:R-:W-:Y:S01]  /*1370*/  ISETP.GT.U32.AND P1, PT, R3.reuse, R24, PT ;  /* 0x000000180300720c */ /* 0x040fe20003f24070 */
[----:B------:R-:W-:Y:S01]  /*1380*/  IMAD.MOV.U32 R16, RZ, RZ, R18 ;  /* 0x000000ffff107224 */ /* 0x000fe200078e0012 */
[C---:B------:R-:W-:Y:S01]  /*1390*/  ISETP.GT.U32.AND P6, PT, R3.reuse, R21, PT ;  /* 0x000000150300720c */ /* 0x040fe20003fc4070 */
[----:B------:R-:W-:Y:S01]  /*13a0*/  IMAD R23, R3, R23, R26 ;  /* 0x0000001703177224 */ /* 0x000fe200078e021a */
[----:B------:R-:W-:Y:S01]  /*13b0*/  IABS R26, R25 ;  /* 0x00000019001a7213 */ /* 0x000fe20000000000 */
[----:B------:R-:W-:-:S02]  /*13c0*/  IMAD.MOV.U32 R18, RZ, RZ, R20 ;  /* 0x000000ffff127224 */ /* 0x000fc400078e0014 */
[--C-:B------:R-:W-:Y:S01]  /*13d0*/  @!P2 IMAD.IADD R22, R22, 0x1, -R3.reuse ;  /* 0x000000011616a824 */ /* 0x100fe200078e0a03 */
[----:B------:R-:W-:Y:S01]  /*13e0*/  ISETP.GE.AND P2, PT, R29, RZ, PT ;  /* 0x000000ff1d00720c */ /* 0x000fe20003f46270 */
[----:B------:R-:W-:Y:S01]  /*13f0*/  @!P5 IMAD.MOV R18, RZ, RZ, -R18 ;  /* 0x000000ffff12d224 */ /* 0x000fe200078e0a12 */
[----:B------:R-:W-:Y:S01]  /*1400*/  ISETP.GE.AND P5, PT, R30, RZ, PT ;  /* 0x000000ff1e00720c */ /* 0x000fe20003fa6270 */
[----:B------:R-:W-:Y:S01]  /*1410*/  @!P4 IMAD.IADD R19, R19, 0x1, -R3 ;  /* 0x000000011313c824 */ /* 0x000fe200078e0a03 */
[----:B------:R-:W-:Y:S01]  /*1420*/  ISETP.GT.U32.AND P4, PT, R3, R23, PT ;  /* 0x000000170300720c */ /* 0x000fe20003f84070 */
[----:B------:R-:W-:Y:S01]  /*1430*/  IMAD.HI.U32 R20, R11, R26, RZ ;  /* 0x0000001a0b147227 */ /* 0x000fe200078e00ff */
[----:B------:R-:W-:-:S03]  /*1440*/  LOP3.LUT R29, R5, 0xb8, RZ, 0xfc, !PT ;  /* 0x000000b8051d7812 */ /* 0x000fc600078efcff */
[----:B------:R-:W-:Y:S01]  /*1450*/  @!P3 IMAD.MOV R16, RZ, RZ, -R16 ;  /* 0x000000ffff10b224 */ /* 0x000fe200078e0a10 */
[----:B------:R-:W-:Y:S01]  /*1460*/  ISETP.GT.U32.AND P3, PT, R3, R22, PT ;  /* 0x000000160300720c */ /* 0x000fe20003f64070 */
[--C-:B------:R-:W-:Y:S01]  /*1470*/  @!P1 IMAD.IADD R24, R24, 0x1, -R3.reuse ;  /* 0x0000000118189824 */ /* 0x100fe200078e0a03 */
[----:B------:R-:W-:Y:S01]  /*1480*/  IABS R28, R29 ;  /* 0x0000001d001c7213 */ /* 0x000fe20000000000 */
[----:B------:R-:W-:Y:S01]  /*1490*/  IMAD.MOV R27, RZ, RZ, -R20 ;  /* 0x000000ffff1b7224 */ /* 0x000fe200078e0a14 */
[----:B------:R-:W-:Y:S01]  /*14a0*/  ISETP.GE.AND P1, PT, R25, RZ, PT ;  /* 0x000000ff1900720c */ /* 0x000fe20003f26270 */
[----:B------:R-:W-:Y:S01]  /*14b0*/  @!P6 IMAD.IADD R21, R21, 0x1, -R3 ;  /* 0x000000011515e824 */ /* 0x000fe200078e0a03 */
[----:B------:R-:W-:Y:S01]  /*14c0*/  ISETP.GE.AND P6, PT, R32, RZ, PT ;  /* 0x000000ff2000720c */ /* 0x000fe20003fc6270 */
[----:B------:R-:W-:Y:S01]  /*14d0*/  @!P0 IMAD.MOV R19, RZ, RZ, -R19 ;  /* 0x000000ffff138224 */ /* 0x000fe200078e0a13 */
[C---:B------:R-:W-:Y:S01]  /*14e0*/  ISETP.GT.U32.AND P0, PT, R3.reuse, R24, PT ;  /* 0x000000180300720c */ /* 0x040fe20003f04070 */
[----:B------:R-:W-:Y:S01]  /*14f0*/  IMAD R26, R3, R27, R26 ;  /* 0x0000001b031a7224 */ /* 0x000fe200078e021a */
[----:B------:R-:W-:Y:S01]  /*1500*/  LOP3.LUT R27, R5, 0xb0, RZ, 0xfc, !PT ;  /* 0x000000b0051b7812 */ /* 0x000fe200078efcff */
[----:B------:R-:W-:-:S02]  /*1510*/  @!P4 IMAD.IADD R23, R23, 0x1, -R3 ;  /* 0x000000011717c824 */ /* 0x000fc400078e0a03 */
[----:B------:R-:W-:Y:S01]  /*1520*/  @!P5 IMAD.MOV R21, RZ, RZ, -R21 ;  /* 0x000000ffff15d224 */ /* 0x000fe200078e0a15 */
[----:B------:R-:W-:Y:S01]  /*1530*/  ISETP.GT.U32.AND P5, PT, R3, R26, PT ;  /* 0x0000001a0300720c */ /* 0x000fe20003fa4070 */
[----:B------:R-:W-:Y:S01]  /*1540*/  @!P3 IMAD.IADD R22, R22, 0x1, -R3 ;  /* 0x000000011616b824 */ /* 0x000fe200078e0a03 */
[----:B------:R-:W-:Y:S01]  /*1550*/  ISETP.GE.AND P3, PT, R31, RZ, PT ;  /* 0x000000ff1f00720c */ /* 0x000fe20003f66270 */
[----:B------:R-:W-:Y:S01]  /*1560*/  IMAD.HI.U32 R25, R11, R28, RZ ;  /* 0x0000001c0b197227 */ /* 0x000fe200078e00ff */
[----:B------:R-:W-:Y:S02]  /*1570*/  ISETP.GT.U32.AND P4, PT, R3, R23, PT ;  /* 0x000000170300720c */ /* 0x000fe40003f84070 */
[C---:B------:R-:W-:Y:S01]  /*1580*/  LOP3.LUT R31, R5.reuse, 0xac, RZ, 0xfc, !PT ;  /* 0x000000ac051f7812 */ /* 0x040fe200078efcff */
[----:B------:R-:W-:Y:S01]  /*1590*/  IMAD.MOV.U32 R20, RZ, RZ, R22 ;  /* 0x000000ffff147224 */ /* 0x000fe200078e0016 */
[----:B------:R-:W-:Y:S01]  /*15a0*/  LOP3.LUT R22, R5, 0xb4, RZ, 0xfc, !PT ;  /* 0x000000b405167812 */ /* 0x000fe200078efcff */
[----:B------:R-:W-:Y:S01]  /*15b0*/  IMAD.MOV R25, RZ, RZ, -R25 ;  /* 0x000000ffff197224 */ /* 0x000fe200078e0a19 */
[----:B------:R-:W-:Y:S01]  /*15c0*/  IABS R30, R27 ;  /* 0x0000001b001e7213 */ /* 0x000fe20000000000 */
[--C-:B------:R-:W-:Y:S01]  /*15d0*/  @!P0 IMAD.IADD R24, R24, 0x1, -R3.reuse ;  /* 0x0000000118188824 */ /* 0x100fe200078e0a03 */
[----:B------:R-:W-:Y:S01]  /*15e0*/  ISETP.GE.AND P0, PT, R22, RZ, PT ;  /* 0x000000ff1600720c */ /* 0x000fe20003f06270 */
[----:B------:R-:W-:Y:S01]  /*15f0*/  IMAD R25, R3, R25, R28 ;  /* 0x0000001903197224 */ /* 0x000fe200078e021c */
[----:B------:R-:W-:Y:S01]  /*1600*/  IABS R28, R22 ;  /* 0x00000016001c7213 */ /* 0x000fe20000000000 */
[----:B------:R-:W-:Y:S01]  /*1610*/  IMAD.MOV.U32 R22, RZ, RZ, R24 ;  /* 0x000000ffff167224 */ /* 0x000fe200078e0018 */
[----:B------:R-:W-:Y:S01]  /*1620*/  IABS R32, R31 ;  /* 0x0000001f00207213 */ /* 0x000fe20000000000 */
[--C-:B------:R-:W-:Y:S01]  /*1630*/  @!P5 IMAD.IADD R26, R26, 0x1, -R3.reuse ;  /* 0x000000011a1ad824 */ /* 0x100fe200078e0a03 */
[----:B------:R-:W-:Y:S01]  /*1640*/  ISETP.GE.AND P5, PT, R27, RZ, PT ;  /* 0x000000ff1b00720c */ /* 0x000fe20003fa6270 */
[----:B------:R-:W-:Y:S01]  /*1650*/  @!P4 IMAD.IADD R23, R23, 0x1, -R3 ;  /* 0x000000011717c824 */ /* 0x000fe200078e0a03 */
[C---:B------:R-:W-:Y:S01]  /*1660*/  ISETP.GT.U32.AND P4, PT, R3.reuse, R25, PT ;  /* 0x000000190300720c */ /* 0x040fe20003f84070 */
[----:B------:R-:W-:Y:S01]  /*1670*/  @!P3 IMAD.MOV R22, RZ, RZ, -R22 ;  /* 0x000000ffff16b224 */ /* 0x000fe200078e0a16 */
[----:B------:R-:W-:Y:S01]  /*1680*/  ISETP.GT.U32.AND P3, PT, R3, R26, PT ;  /* 0x0000001a0300720c */ /* 0x000fe20003f64070 */
[----:B------:R-:W-:-:S04]  /*1690*/  IMAD.HI.U32 R24, R11, R28, RZ ;  /* 0x0000001c0b187227 */ /* 0x000fc800078e00ff */
[----:B------:R-:W-:Y:S02]  /*16a0*/  IMAD.MOV R24, RZ, RZ, -R24 ;  /* 0x000000ffff187224 */ /* 0x000fe400078e0a18 */
[----:B------:R-:W-:Y:S01]  /*16b0*/  @!P2 IMAD.MOV R20, RZ, RZ, -R20 ;  /* 0x000000ffff14a224 */ /* 0x000fe200078e0a14 */
[----:B------:R-:W-:Y:S01]  /*16c0*/  ISETP.GE.AND P2, PT, R29, RZ, PT ;  /* 0x000000ff1d00720c */ /* 0x000fe20003f46270 */
[----:B------:R-:W-:Y:S02]  /*16d0*/  IMAD R28, R3, R24, R28 ;  /* 0x00000018031c7224 */ /* 0x000fe400078e021c */
[--C-:B------:R-:W-:Y:S02]  /*16e0*/  @!P4 IMAD.IADD R25, R25, 0x1, -R3.reuse ;  /* 0x000000011919c824 */ /* 0x100fe400078e0a03 */
[----:B------:R-:W-:Y:S01]  /*16f0*/  @!P3 IMAD.IADD R26, R26, 0x1, -R3 ;  /* 0x000000011a1ab824 */ /* 0x000fe200078e0a03 */
[----:B------:R-:W-:Y:S01]  /*1700*/  ISETP.GT.U32.AND P3, PT, R3, R28, PT ;  /* 0x0000001c0300720c */ /* 0x000fe20003f64070 */
[----:B------:R-:W-:Y:S01]  /*1710*/  IMAD.HI.U32 R27, R11, R30, RZ ;  /* 0x0000001e0b1b7227 */ /* 0x000fe200078e00ff */
[----:B------:R-:W-:-:S03]  /*1720*/  ISETP.GT.U32.AND P4, PT, R3, R25, PT ;  /* 0x000000190300720c */ /* 0x000fc60003f84070 */
[----:B------:R-:W-:-:S04]  /*1730*/  IMAD.HI.U32 R29, R11, R32, RZ ;  /* 0x000000200b1d7227 */ /* 0x000fc800078e00ff */
[----:B------:R-:W-:Y:S02]  /*1740*/  IMAD.MOV R27, RZ, RZ, -R27 ;  /* 0x000000ffff1b7224 */ /* 0x000fe400078e0a1b */
[----:B------:R-:W-:Y:S02]  /*1750*/  IMAD.MOV R29, RZ, RZ, -R29 ;  /* 0x000000ffff1d7224 */ /* 0x000fe400078e0a1d */
[C---:B------:R-:W-:Y:S02]  /*1760*/  IMAD R27, R3.reuse, R27, R30 ;  /* 0x0000001b031b7224 */ /* 0x040fe400078e021e */
[----:B------:R-:W-:Y:S02]  /*1770*/  IMAD R30, R3, R29, R32 ;  /* 0x0000001d031e7224 */ /* 0x000fe400078e0220 */
[--C-:B------:R-:W-:Y:S02]  /*1780*/  @!P3 IMAD.IADD R28, R28, 0x1, -R3.reuse ;  /* 0x000000011c1cb824 */ /* 0x100fe400078e0a03 */
[----:B------:R-:W-:Y:S01]  /*1790*/  @!P4 IMAD.IADD R25, R25, 0x1, -R3 ;  /* 0x000000011919c824 */ /* 0x000fe200078e0a03 */
[C---:B------:R-:W-:Y:S01]  /*17a0*/  ISETP.GT.U32.AND P3, PT, R3.reuse, R30, PT ;  /* 0x0000001e0300720c */ /* 0x040fe20003f64070 */
[----:B------:R-:W-:Y:S01]  /*17b0*/  @!P6 IMAD.MOV R23, RZ, RZ, -R23 ;  /* 0x000000ffff17e224 */ /* 0x000fe200078e0a17 */
[----:B------:R-:W-:Y:S01]  /*17c0*/  ISETP.GT.U32.AND P4, PT, R3, R27, PT ;  /* 0x0000001b0300720c */ /* 0x000fe20003f84070 */
[----:B------:R-:W-:Y:S01]  /*17d0*/  IMAD.MOV.U32 R24, RZ, RZ, R26 ;  /* 0x000000ffff187224 */ /* 0x000fe200078e001a */
[----:B------:R-:W-:Y:S01]  /*17e0*/  ISETP.GE.AND P6, PT, R31, RZ, PT ;  /* 0x000000ff1f00720c */ /* 0x000fe20003fc6270 */
[----:B------:R-:W-:Y:S01]  /*17f0*/  @!P2 IMAD.MOV R25, RZ, RZ, -R25 ;  /* 0x000000ffff19a224 */ /* 0x000fe200078e0a19 */
[----:B------:R-:W-:Y:S01]  /*1800*/  LOP3.LUT R31, R5, 0xa8, RZ, 0xfc, !PT ;  /* 0x000000a8051f7812 */ /* 0x000fe200078efcff */
[----:B------:R-:W-:Y:S01]  /*1810*/  @!P1 IMAD.MOV R24, RZ, RZ, -R24 ;  /* 0x000000ffff189224 */ /* 0x000fe200078e0a18 */
[----:B------:R-:W-:Y:S01]  /*1820*/  ISETP.GT.U32.AND P1, PT, R3, R28, PT ;  /* 0x0000001c0300720c */ /* 0x000fe20003f24070 */
[----:B------:R-:W-:Y:S01]  /*1830*/  IMAD.HI.U32 R33, R11, R38, RZ ;  /* 0x000000260b217227 */ /* 0x000fe200078e00ff */
[----:B------:R-:W-:-:S02]  /*1840*/  IABS R32, R31 ;  /* 0x0000001f00207213 */ /* 0x000fc40000000000 */
[----:B------:R-:W-:Y:S01]  /*1850*/  ISETP.GE.AND P2, PT, R31, RZ, PT ;  /* 0x000000ff1f00720c */ /* 0x000fe20003f46270 */
[----:B------:R-:W-:Y:S02]  /*1860*/  @!P3 IMAD.IADD R30, R30, 0x1, -R3 ;  /* 0x000000011e1eb824 */ /* 0x000fe400078e0a03 */
[----:B------:R-:W-:-:S03]  /*1870*/  IMAD.HI.U32 R26, R11, R32, RZ ;  /* 0x000000200b1a7227 */ /* 0x000fc600078e00ff */
[----:B------:R-:W-:Y:S01]  /*1880*/  ISETP.GT.U32.AND P3, PT, R3, R30, PT ;  /* 0x0000001e0300720c */ /* 0x000fe20003f64070 */
[----:B------:R-:W-:Y:S02]  /*1890*/  @!P4 IMAD.IADD R27, R27, 0x1, -R3 ;  /* 0x000000011b1bc824 */ /* 0x000fe400078e0a03 */
[----:B------:R-:W-:Y:S02]  /*18a0*/  IMAD.MOV R26, RZ, RZ, -R26 ;  /* 0x000000ffff1a7224 */ /* 0x000fe400078e0a1a */
[----:B------:R-:W-:Y:S01]  /*18b0*/  IMAD.HI.U32 R31, R11, R36, RZ ;  /* 0x000000240b1f7227 */ /* 0x000fe200078e00ff */
[----:B------:R-:W-:-:S03]  /*18c0*/  ISETP.GT.U32.AND P4, PT, R3, R27, PT ;  /* 0x0000001b0300720c */ /* 0x000fc60003f84070 */
[----:B------:R-:W-:Y:S02]  /*18d0*/  IMAD R29, R3, R26, R32 ;  /* 0x0000001a031d7224 */ /* 0x000fe400078e0220 */
[----:B------:R-:W-:-:S04]  /*18e0*/  IMAD.HI.U32 R26, R11, R34, RZ ;  /* 0x000000220b1a7227 */ /* 0x000fc800078e00ff */
[----:B------:R-:W-:Y:S02]  /*18f0*/  IMAD.MOV R31, RZ, RZ, -R31 ;  /* 0x000000ffff1f7224 */ /* 0x000fe400078e0a1f */
[----:B------:R-:W-:Y:S01]  /*1900*/  @!P1 IMAD.IADD R28, R28, 0x1, -R3 ;  /* 0x000000011c1c9824 */ /* 0x000fe200078e0a03 */
[C---:B------:R-:W-:Y:S01]  /*1910*/  ISETP.GT.U32.AND P1, PT, R3.reuse, R29, PT ;  /* 0x0000001d0300720c */ /* 0x040fe20003f24070 */
[----:B------:R-:W-:Y:S02]  /*1920*/  IMAD.MOV R26, RZ, RZ, -R26 ;  /* 0x000000ffff1a7224 */ /* 0x000fe400078e0a1a */
[----:B------:R-:W-:Y:S02]  /*1930*/  IMAD.MOV R33, RZ, RZ, -R33 ;  /* 0x000000ffff217224 */ /* 0x000fe400078e0a21 */
[----:B------:R-:W-:Y:S02]  /*1940*/  IMAD R31, R3, R31, R36 ;  /* 0x0000001f031f7224 */ /* 0x000fe400078e0224 */
[----:B------:R-:W-:-:S02]  /*1950*/  @!P3 IMAD.IADD R30, R30, 0x1, -R3 ;  /* 0x000000011e1eb824 */ /* 0x000fc400078e0a03 */
[C---:B------:R-:W-:Y:S01]  /*1960*/  IMAD R32, R3.reuse, R26, R34 ;  /* 0x0000001a03207224 */ /* 0x040fe200078e0222 */
[----:B------:R-:W-:Y:S01]  /*1970*/  ISETP.GT.U32.AND P3, PT, R3, R31, PT ;  /* 0x0000001f0300720c */ /* 0x000fe20003f64070 */
[----:B------:R-:W-:Y:S02]  /*1980*/  IMAD.MOV.U32 R26, RZ, RZ, R28 ;  /* 0x000000ffff1a7224 */ /* 0x000fe400078e001c */
[--C-:B------:R-:W-:Y:S01]  /*1990*/  @!P4 IMAD.IADD R27, R27, 0x1, -R3.reuse ;  /* 0x000000011b1bc824 */ /* 0x100fe200078e0a03 */
[----:B------:R-:W-:Y:S01]  /*19a0*/  ISETP.GE.AND P4, PT, R35, RZ, PT ;  /* 0x000000ff2300720c */ /* 0x000fe20003f86270 */
[----:B------:R-:W-:Y:S01]  /*19b0*/  IMAD R34, R3, R33, R38 ;  /* 0x0000002103227224 */ /* 0x000fe200078e0226 */
[----:B------:R-:W-:Y:S01]  /*19c0*/  LOP3.LUT R35, R5, 0x98, RZ, 0xfc, !PT ;  /* 0x0000009805237812 */ /* 0x000fe200078efcff */
[----:B------:R-:W-:Y:S02]  /*19d0*/  IMAD.MOV.U32 R28, RZ, RZ, R30 ;  /* 0x000000ffff1c7224 */ /* 0x000fe400078e001e */
[----:B------:R-:W-:Y:S01]  /*19e0*/  @!P1 IMAD.IADD R29, R29, 0x1, -R3 ;  /* 0x000000011d1d9824 */ /* 0x000fe200078e0a03 */
[----:B------:R-:W-:Y:S01]  /*19f0*/  IABS R36, R35 ;  /* 0x0000002300247213 */ /* 0x000fe20000000000 */
[----:B------:R-:W-:Y:S01]  /*1a00*/  @!P6 IMAD.MOV R28, RZ, RZ, -R28 ;  /* 0x000000ffff1ce224 */ /* 0x000fe200078e0a1c */
[C---:B------:R-:W-:Y:S01]  /*1a10*/  ISETP.GT.U32.AND P6, PT, R3.reuse, R34, PT ;  /* 0x000000220300720c */ /* 0x040fe20003fc4070 */
[----:B------:R-:W-:Y:S01]  /*1a20*/  @!P5 IMAD.MOV R27, RZ, RZ, -R27 ;  /* 0x000000ffff1bd224 */ /* 0x000fe200078e0a1b */
[----:B------:R-:W-:Y:S01]  /*1a30*/  ISETP.GT.U32.AND P1, PT, R3, R32, PT ;  /* 0x000000200300720c */ /* 0x000fe20003f24070 */
[----:B------:R-:W-:Y:S01]  /*1a40*/  IMAD.HI.U32 R30, R11, R36, RZ ;  /* 0x000000240b1e7227 */ /* 0x000fe200078e00ff */
[----:B------:R-:W-:-:S02]  /*1a50*/  ISETP.GE.AND P5, PT, R37, RZ, PT ;  /* 0x000000ff2500720c */ /* 0x000fc40003fa6270 */
[----:B------:R-:W-:Y:S01]  /*1a60*/  LOP3.LUT R37, R5, 0x94, RZ, 0xfc, !PT ;  /* 0x0000009405257812 */ /* 0x000fe200078efcff */
[----:B------:R-:W-:Y:S01]  /*1a70*/  @!P0 IMAD.MOV R26, RZ, RZ, -R26 ;  /* 0x000000ffff1a8224 */ /* 0x000fe200078e0a1a */
[----:B------:R-:W-:Y:S01]  /*1a80*/  ISETP.GT.U32.AND P0, PT, R3, R29, PT ;  /* 0x0000001d0300720c */ /* 0x000fe20003f04070 */
[--C-:B------:R-:W-:Y:S01]  /*1a90*/  @!P3 IMAD.IADD R31, R31, 0x1, -R3.reuse ;  /* 0x000000011f1fb824 */ /* 0x100fe200078e0a03 */
[----:B------:R-:W-:Y:S01]  /*1aa0*/  IABS R38, R37 ;  /* 0x0000002500267213 */ /* 0x000fe20000000000 */
[----:B------:R-:W-:Y:S02]  /*1ab0*/  IMAD.MOV R30, RZ, RZ, -R30 ;  /* 0x000000ffff1e7224 */ /* 0x000fe400078e0a1e */
[----:B------:R-:W-:Y:S01]  /*1ac0*/  @!P6 IMAD.IADD R34, R34, 0x1, -R3 ;  /* 0x000000012222e824 */ /* 0x000fe200078e0a03 */
[C---:B------:R-:W-:Y:S01]  /*1ad0*/  ISETP.GT.U32.AND P6, PT, R3.reuse, R31, PT ;  /* 0x0000001f0300720c */ /* 0x040fe20003fc4070 */
[----:B------:R-:W-:Y:S02]  /*1ae0*/  IMAD R33, R3, R30, R36 ;  /* 0x0000001e03217224 */ /* 0x000fe400078e0224 */
[----:B------:R-:W-:-:S04]  /*1af0*/  IMAD.HI.U32 R30, R11, R38, RZ ;  /* 0x000000260b1e7227 */ /* 0x000fc800078e00ff */
[--C-:B------:R-:W-:Y:S01]  /*1b00*/  @!P1 IMAD.IADD R32, R32, 0x1, -R3.reuse ;  /* 0x0000000120209824 */ /* 0x100fe200078e0a03 */
[----:B------:R-:W-:Y:S01]  /*1b10*/  ISETP.GE.AND P1, PT, R35, RZ, PT ;  /* 0x000000ff2300720c */ /* 0x000fe20003f26270 */
[----:B------:R-:W-:Y:S02]  /*1b20*/  IMAD.MOV R30, RZ, RZ, -R30 ;  /* 0x000000ffff1e7224 */ /* 0x000fe400078e0a1e */
[----:B------:R-:W-:Y:S01]  /*1b30*/  @!P0 IMAD.IADD R29, R29, 0x1, -R3 ;  /* 0x000000011d1d8824 */ /* 0x000fe200078e0a03 */
[C---:B------:R-:W-:Y:S01]  /*1b40*/  ISETP.GT.U32.AND P3, PT, R3.reuse, R32, PT ;  /* 0x000000200300720c */ /* 0x040fe20003f64070 */
[----:B------:R-:W-:Y:S01]  /*1b50*/  IMAD R36, R3, R30, R38 ;  /* 0x0000001e03247224 */ /* 0x000fe200078e0226 */
[----:B------:R-:W-:Y:S01]  /*1b60*/  ISETP.GE.AND P0, PT, R39, RZ, PT ;  /* 0x000000ff2700720c */ /* 0x000fe20003f06270 */
[----:B------:R-:W-:Y:S01]  /*1b70*/  @!P2 IMAD.MOV R29, RZ, RZ, -R29 ;  /* 0x000000ffff1da224 */ /* 0x000fe200078e0a1d */
[----:B------:R-:W-:Y:S01]  /*1b80*/  ISETP.GT.U32.AND P2, PT, R3, R34, PT ;  /* 0x000000220300720c */ /* 0x000fe20003f44070 */
[----:B------:R-:W-:Y:S01]  /*1b90*/  @!P6 IMAD.IADD R31, R31, 0x1, -R3 ;  /* 0x000000011f1fe824 */ /* 0x000fe200078e0a03 */
[----:B------:R-:W-:Y:S01]  /*1ba0*/  ISETP.GT.U32.AND P6, PT, R3, R36, PT ;  /* 0x000000240300720c */ /* 0x000fe20003fc4070 */
[----:B------:R-:W-:Y:S01]  /*1bb0*/  IMAD.HI.U32 R38, R11, R44, RZ ;  /* 0x0000002c0b267227 */ /* 0x000fe200078e00ff */
[----:B------:R-:W-:-:S03]  /*1bc0*/  LOP3.LUT R39, R5, 0x90, RZ, 0xfc, !PT ;  /* 0x0000009005277812 */ /* 0x000fc600078efcff */
[----:B------:R-:W-:Y:S01]  /*1bd0*/  @!P5 IMAD.MOV R31, RZ, RZ, -R31 ;  /* 0x000000ffff1fd224 */ /* 0x000fe200078e0a1f */
[----:B------:R-:W-:Y:S01]  /*1be0*/  IABS R40, R39 ;  /* 0x0000002700287213 */ /* 0x000fe20000000000 */
[----:B------:R-:W-:Y:S01]  /*1bf0*/  @!P3 IMAD.IADD R32, R32, 0x1, -R3 ;  /* 0x000000012020b824 */ /* 0x000fe200078e0a03 */
[----:B------:R-:W-:Y:S01]  /*1c00*/  ISETP.GT.U32.AND P3, PT, R3, R33, PT ;  /* 0x000000210300720c */ /* 0x000fe20003f64070 */
[----:B------:R-:W-:-:S04]  /*1c10*/  IMAD.HI.U32 R69, R11, R88, RZ ;  /* 0x000000580b457227 */ /* 0x000fc800078e00ff */
[--C-:B------:R-:W-:Y:S01]  /*1c20*/  @!P2 IMAD.IADD R34, R34, 0x1, -R3.reuse ;  /* 0x000000012222a824 */ /* 0x100fe200078e0a03 */
[----:B------:R-:W-:Y:S01]  /*1c30*/  ISETP.GE.AND P2, PT, R37, RZ, PT ;  /* 0x000000ff2500720c */ /* 0x000fe20003f46270 */
[----:B------:R-:W-:Y:S02]  /*1c40*/  @!P6 IMAD.IADD R36, R36, 0x1, -R3 ;  /* 0x000000012424e824 */ /* 0x000fe400078e0a03 */
[----:B------:R-:W-:-:S03]  /*1c50*/  IMAD.HI.U32 R37, R11, R42, RZ ;  /* 0x0000002a0b257227 */ /* 0x000fc600078e00ff */
[----:B------:R-:W-:Y:S01]  /*1c60*/  ISETP.GT.U32.AND P6, PT, R3, R36, PT ;  /* 0x000000240300720c */ /* 0x000fe20003fc4070 */
[----:B------:R-:W-:Y:S02]  /*1c70*/  IMAD.MOV R37, RZ, RZ, -R37 ;  /* 0x000000ffff257224 */ /* 0x000fe400078e0a25 */
[----:B------:R-:W-:Y:S01]  /*1c80*/  @!P3 IMAD.IADD R33, R33, 0x1, -R3 ;  /* 0x000000012121b824 */ /* 0x000fe200078e0a03 */
[----:B------:R-:W-:Y:S01]  /*1c90*/  ISETP.GE.AND P3, PT, R39, RZ, PT ;  /* 0x000000ff2700720c */ /* 0x000fe20003f66270 */
[----:B------:R-:W-:Y:S02]  /*1ca0*/  IMAD.MOV.U32 R30, RZ, RZ, R32 ;  /* 0x000000ffff1e7224 */ /* 0x000fe400078e0020 */
[----:B------:R-:W-:Y:S02]  /*1cb0*/  IMAD.MOV R39, RZ, RZ, -R38 ;  /* 0x000000ffff277224 */ /* 0x000fe400078e0a26 */
[----:B------:R-:W-:Y:S01]  /*1cc0*/  IMAD R38, R3, R37, R42 ;  /* 0x0000002503267224 */ /* 0x000fe200078e022a */
[----:B------:R-:W-:Y:S01]  /*1cd0*/  IABS R42, R47 ;  /* 0x0000002f002a7213 */ /* 0x000fe20000000000 */
[----:B------:R-:W-:-:S02]  /*1ce0*/  IMAD.MOV.U32 R32, RZ, RZ, R34 ;  /* 0x000000ffff207224 */ /* 0x000fc400078e0022 */
[C---:B------:R-:W-:Y:S01]  /*1cf0*/  IMAD R37, R3.reuse, R39, R44 ;  /* 0x0000002703257224 */ /* 0x040fe200078e022c */
[----:B------:R-:W-:Y:S01]  /*1d00*/  IABS R44, R48 ;  /* 0x00000030002c7213 */ /* 0x000fe20000000000 */
[----:B------:R-:W-:Y:S01]  /*1d10*/  @!P0 IMAD.MOV R32, RZ, RZ, -R32 ;  /* 0x000000ffff208224 */ /* 0x000fe200078e0a20 */
[----:B------:R-:W-:Y:S01]  /*1d20*/  ISETP.GT.U32.AND P0, PT, R3, R38, PT ;  /* 0x000000260300720c */ /* 0x000fe20003f04070 */
[----:B------:R-:W-:-:S04]  /*1d30*/  IMAD.HI.U32 R35, R11, R40, RZ ;  /* 0x000000280b237227 */ /* 0x000fc800078e00ff */
[----:B------:R-:W-:Y:S01]  /*1d40*/  @!P6 IMAD.IADD R36, R36, 0x1, -R3 ;  /* 0x000000012424e824 */ /* 0x000fe200078e0a03 */
[C---:B------:R-:W-:Y:S01]  /*1d50*/  ISETP.GT.U32.AND P6, PT, R3.reuse, R37, PT ;  /* 0x000000250300720c */ /* 0x040fe20003fc4070 */
[----:B------:R-:W-:Y:S02]  /*1d60*/  IMAD.MOV R35, RZ, RZ, -R35 ;  /* 0x000000ffff237224 */ /* 0x000fe400078e0a23 */
[----:B------:R-:W-:Y:S01]  /*1d70*/  @!P4 IMAD.MOV R30, RZ, RZ, -R30 ;  /* 0x000000ffff1ec224 */ /* 0x000fe200078e0a1e */
[C---:B------:R-:W-:Y:S01]  /*1d80*/  ISETP.GT.U32.AND P4, PT, R3.reuse, R33, PT ;  /* 0x000000210300720c */ /* 0x040fe20003f84070 */
[C---:B------:R-:W-:Y:S01]  /*1d90*/  IMAD R35, R3.reuse, R35, R40 ;  /* 0x0000002303237224 */ /* 0x040fe200078e0228 */
[----:B------:R-:W-:Y:S01]  /*1da0*/  IABS R40, R45 ;  /* 0x0000002d00287213 */ /* 0x000fe20000000000 */
[----:B------:R-:W-:Y:S02]  /*1db0*/  @!P0 IMAD.IADD R38, R38, 0x1, -R3 ;  /* 0x0000000126268824 */ /* 0x000fe400078e0a03 */
[----:B------:R-:W-:Y:S01]  /*1dc0*/  IMAD.MOV R69, RZ, RZ, -R69 ;  /* 0x000000ffff457224 */ /* 0x000fe200078e0a45 */
[----:B------:R-:W-:Y:S01]  /*1dd0*/  ISETP.GT.U32.AND P5, PT, R3, R35, PT ;  /* 0x000000230300720c */ /* 0x000fe20003fa4070 */
[----:B------:R-:W-:-:S04]  /*1de0*/  IMAD.HI.U32 R34, R11, R40, RZ ;  /* 0x000000280b227227 */ /* 0x000fc800078e00ff */
[----:B------:R-:W-:Y:S01]  /*1df0*/  @!P6 IMAD.IADD R37, R37, 0x1, -R3 ;  /* 0x000000012525e824 */ /* 0x000fe200078e0a03 */
[----:B------:R-:W-:Y:S01]  /*1e00*/  ISETP.GT.U32.AND P6, PT, R3, R38, PT ;  /* 0x000000260300720c */ /* 0x000fe20003fc4070 */
[----:B------:R-:W-:Y:S02]  /*1e10*/  IMAD.MOV R39, RZ, RZ, -R34 ;  /* 0x000000ffff277224 */ /* 0x000fe400078e0a22 */
[----:B------:R-:W-:-:S04]  /*1e20*/  IMAD.HI.U32 R34, R11, R42, RZ ;  /* 0x0000002a0b227227 */ /* 0x000fc800078e00ff */
[----:B------:R-:W-:Y:S02]  /*1e30*/  IMAD.MOV R34, RZ, RZ, -R34 ;  /* 0x000000ffff227224 */ /* 0x000fe400078e0a22 */
[--C-:B------:R-:W-:Y:S01]  /*1e40*/  @!P5 IMAD.IADD R35, R35, 0x1, -R3.reuse ;  /* 0x000000012323d824 */ /* 0x100fe200078e0a03 */
[----:B------:R-:W-:Y:S01]  /*1e50*/  ISETP.GE.AND P5, PT, R43, RZ, PT ;  /* 0x000000ff2b00720c */ /* 0x000fe20003fa6270 */
[C---:B------:R-:W-:Y:S01]  /*1e60*/  IMAD R40, R3.reuse, R39, R40 ;  /* 0x0000002703287224 */ /* 0x040fe200078e0228 */
[----:B------:R-:W-:Y:S01]  /*1e70*/  IABS R43, R52 ;  /* 0x00000034002b7213 */ /* 0x000fe20000000000 */
[C---:B------:R-:W-:Y:S01]  /*1e80*/  IMAD R39, R3.reuse, R34, R42 ;  /* 0x0000002203277224 */ /* 0x040fe200078e022a */
[----:B------:R-:W-:Y:S01]  /*1e90*/  ISETP.GT.U32.AND P0, PT, R3, R35, PT ;  /* 0x000000230300720c */ /* 0x000fe20003f04070 */
[----:B------:R-:W-:Y:S02]  /*1ea0*/  @!P6 IMAD.IADD R38, R38, 0x1, -R3 ;  /* 0x000000012626e824 */ /* 0x000fe400078e0a03 */
[----:B------:R-:W-:Y:S01]  /*1eb0*/  IMAD.HI.U32 R34, R11, R44, RZ ;  /* 0x0000002c0b227227 */ /* 0x000fe200078e00ff */
[----:B------:R-:W-:-:S03]  /*1ec0*/  ISETP.GT.U32.AND P6, PT, R3, R39, PT ;  /* 0x000000270300720c */ /* 0x000fc60003fc4070 */
[----:B------:R-:W-:Y:S02]  /*1ed0*/  IMAD.MOV R34, RZ, RZ, -R34 ;  /* 0x000000ffff227224 */ /* 0x000fe400078e0a22 */
[--C-:B------:R-:W-:Y:S01]  /*1ee0*/  @!P4 IMAD.IADD R33, R33, 0x1, -R3.reuse ;  /* 0x000000012121c824 */ /* 0x100fe200078e0a03 */
[----:B------:R-:W-:Y:S01]  /*1ef0*/  ISETP.GE.AND P4, PT, R41, RZ, PT ;  /* 0x000000ff2900720c */ /* 0x000fe20003f86270 */
[----:B------:R-:W-:Y:S02]  /*1f00*/  IMAD R42, R3, R34, R44 ;  /* 0x00000022032a7224 */ /* 0x000fe400078e022c */
[--C-:B------:R-:W-:Y:S01]  /*1f10*/  @!P0 IMAD.IADD R35, R35, 0x1, -R3.reuse ;  /* 0x0000000123238824 */ /* 0x100fe200078e0a03 */
[----:B------:R-:W-:Y:S01]  /*1f20*/  ISETP.GT.U32.AND P0, PT, R3, R40, PT ;  /* 0x000000280300720c */ /* 0x000fe20003f04070 */
[----:B------:R-:W-:Y:S02]  /*1f30*/  IMAD.MOV.U32 R34, RZ, RZ, R36 ;  /* 0x000000ffff227224 */ /* 0x000fe400078e0024 */
[----:B------:R-:W-:-:S02]  /*1f40*/  @!P6 IMAD.IADD R39, R39, 0x1, -R3 ;  /* 0x000000012727e824 */ /* 0x000fc400078e0a03 */
[----:B------:R-:W-:Y:S02]  /*1f50*/  @!P2 IMAD.MOV R34, RZ, RZ, -R34 ;  /* 0x000000ffff22a224 */ /* 0x000fe400078e0a22 */
[----:B------:R-:W-:Y:S01]  /*1f60*/  IMAD.HI.U32 R41, R11, R46, RZ ;  /* 0x0000002e0b297227 */ /* 0x000fe200078e00ff */
[----:B------:R-:W-:-:S03]  /*1f70*/  ISETP.GT.U32.AND P2, PT, R3, R39, PT ;  /* 0x000000270300720c */ /* 0x000fc60003f44070 */
[----:B------:R-:W-:Y:S02]  /*1f80*/  IMAD.MOV R41, RZ, RZ, -R41 ;  /* 0x000000ffff297224 */ /* 0x000fe400078e0a29 */
[----:B------:R-:W-:Y:S01]  /*1f90*/  @!P1 IMAD.MOV R33, RZ, RZ, -R33 ;  /* 0x000000ffff219224 */ /* 0x000fe200078e0a21 */
[C---:B------:R-:W-:Y:S01]  /*1fa0*/  ISETP.GT.U32.AND P1, PT, R3.reuse, R37, PT ;  /* 0x000000250300720c */ /* 0x040fe20003f24070 */
[----:B------:R-:W-:Y:S01]  /*1fb0*/  @!P3 IMAD.MOV R35, RZ, RZ, -R35 ;  /* 0x000000ffff23b224 */ /* 0x000fe200078e0a23 */
[----:B------:R-:W-:Y:S01]  /*1fc0*/  ISETP.GT.U32.AND P3, PT, R3, R42, PT ;  /* 0x0000002a0300720c */ /* 0x000fe20003f64070 */
[----:B------:R-:W-:Y:S01]  /*1fd0*/  @!P0 IMAD.IADD R40, R40, 0x1, -R3 ;  /* 0x0000000128288824 */ /* 0x000fe200078e0a03 */
[----:B------:R-:W-:Y:S01]  /*1fe0*/  ISETP.GE.AND P0, PT, R47, RZ, PT ;  /* 0x000000ff2f00720c */ /* 0x000fe20003f06270 */
[----:B------:R-:W-:Y:S01]  /*1ff0*/  IMAD.MOV.U32 R44, RZ, RZ, R43 ;  /* 0x000000ffff2c7224 */ /* 0x000fe200078e002b */
[----:B------:R-:W-:Y:S01]  /*2000*/  LOP3.LUT R43, R5, 0x70, RZ, 0xfc, !PT ;  /* 0x00000070052b7812 */ /* 0x000fe200078efcff */
[C---:B------:R-:W-:Y:S01]  /*2010*/  IMAD R41, R3.reuse, R41, R46 ;  /* 0x0000002903297224 */ /* 0x040fe200078e022e */
[----:B------:R-:W-:Y:S01]  /*2020*/  ISETP.GT.U32.AND P6, PT, R3, R40, PT ;  /* 0x000000280300720c */ /* 0x000fe20003fc4070 */
[----:B------:R-:W-:Y:S01]  /*2030*/  IMAD.MOV.U32 R36, RZ, RZ, R38 ;  /* 0x000000ffff247224 */ /* 0x000fe200078e0026 */
[----:B------:R-:W-:Y:S01]  /*2040*/  IABS R46, R43 ;  /* 0x0000002b002e7213 */ /* 0x000fe20000000000 */
[----:B------:R-:W-:Y:S01]  /*2050*/  IMAD.HI.U32 R38, R11, R44, RZ ;  /* 0x0000002c0b267227 */ /* 0x000fe200078e00ff */
[----:B------:R-:W-:-:S03]  /*2060*/  LOP3.LUT R47, R5, 0x68, RZ, 0xfc, !PT ;  /* 0x00000068052f7812 */ /* 0x000fc600078efcff */
[--C-:B------:R-:W-:Y:S01]  /*2070*/  @!P2 IMAD.IADD R39, R39, 0x1, -R3.reuse ;  /* 0x000000012727a824 */ /* 0x100fe200078e0a03 */
[----:B------:R-:W-:Y:S01]  /*2080*/  ISETP.GT.U32.AND P2, PT, R3, R41, PT ;  /* 0x000000290300720c */ /* 0x000fe20003f44070 */
[----:B------:R-:W-:Y:S02]  /*2090*/  IMAD.MOV R38, RZ, RZ, -R38 ;  /* 0x000000ffff267224 */ /* 0x000fe400078e0a26 */
[--C-:B------:R-:W-:Y:S01]  /*20a0*/  @!P1 IMAD.IADD R37, R37, 0x1, -R3.reuse ;  /* 0x0000000125259824 */ /* 0x100fe200078e0a03 */
[----:B------:R-:W-:Y:S01]  /*20b0*/  ISETP.GE.AND P1, PT, R45, RZ, PT ;  /* 0x000000ff2d00720c */ /* 0x000fe20003f26270 */
[----:B------:R-:W-:Y:S02]  /*20c0*/  @!P3 IMAD.IADD R42, R42, 0x1, -R3 ;  /* 0x000000012a2ab824 */ /* 0x000fe400078e0a03 */
[C---:B------:R-:W-:Y:S02]  /*20d0*/  IMAD R44, R3.reuse, R38, R44 ;  /* 0x00000026032c7224 */ /* 0x040fe400078e022c */
[----:B------:R-:W-:Y:S01]  /*20e0*/  @!P0 IMAD.MOV R39, RZ, RZ, -R39 ;  /* 0x000000ffff278224 */ /* 0x000fe200078e0a27 */
[C---:B------:R-:W-:Y:S01]  /*20f0*/  ISETP.GT.U32.AND P3, PT, R3.reuse, R42, PT ;  /* 0x0000002a0300720c */ /* 0x040fe20003f64070 */
[--C-:B------:R-:W-:Y:S01]  /*2100*/  @!P6 IMAD.IADD R40, R40, 0x1, -R3.reuse ;  /* 0x000000012828e824 */ /* 0x100fe200078e0a03 */
[----:B------:R-:W-:Y:S01]  /*2110*/  ISETP.GT.U32.AND P0, PT, R3, R44, PT ;  /* 0x0000002c0300720c */ /* 0x000fe20003f04070 */
[----:B------:R-:W-:Y:S01]  /*2120*/  @!P2 IMAD.IADD R41, R41, 0x1, -R3 ;  /* 0x000000012929a824 */ /* 0x000fe200078e0a03 */
[----:B------:R-:W-:Y:S01]  /*2130*/  ISETP.GE.AND P6, PT, R52, RZ, PT ;  /* 0x000000ff3400720c */ /* 0x000fe20003fc6270 */
[----:B------:R-:W-:Y:S01]  /*2140*/  IMAD.MOV.U32 R38, RZ, RZ, R40 ;  /* 0x000000ffff267224 */ /* 0x000fe200078e0028 */
[----:B------:R-:W-:Y:S01]  /*2150*/  IABS R52, R47 ;  /* 0x0000002f00347213 */ /* 0x000fe20000000000 */
[----:B------:R-:W-:Y:S01]  /*2160*/  IMAD.HI.U32 R40, R11, R46, RZ ;  /* 0x0000002e0b287227 */ /* 0x000fe200078e00ff */
[----:B------:R-:W-:-:S03]  /*2170*/  ISETP.GT.U32.AND P2, PT, R3, R41, PT ;  /* 0x000000290300720c */ /* 0x000fc60003f44070 */
[----:B------:R-:W-:Y:S01]  /*2180*/  @!P1 IMAD.MOV R38, RZ, RZ, -R38 ;  /* 0x000000ffff269224 */ /* 0x000fe200078e0a26 */
[----:B------:R-:W-:Y:S01]  /*2190*/  ISETP.GE.AND P1, PT, R43, RZ, PT ;  /* 0x000000ff2b00720c */ /* 0x000fe20003f26270 */
[----:B------:R-:W-:Y:S01]  /*21a0*/  IMAD.MOV R40, RZ, RZ, -R40 ;  /* 0x000000ffff287224 */ /* 0x000fe200078e0a28 */
[----:B------:R-:W-:Y:S01]  /*21b0*/  LOP3.LUT R43, R5, 0x6c, RZ, 0xfc, !PT ;  /* 0x0000006c052b7812 */ /* 0x000fe200078efcff */
[----:B------:R-:W-:Y:S01]  /*21c0*/  @!P4 IMAD.MOV R36, RZ, RZ, -R36 ;  /* 0x000000ffff24c224 */ /* 0x000fe200078e0a24 */
[----:B------:R-:W-:Y:S01]  /*21d0*/  ISETP.GE.AND P4, PT, R48, RZ, PT ;  /* 0x000000ff3000720c */ /* 0x000fe20003f86270 */
[--C-:B------:R-:W-:Y:S01]  /*21e0*/  @!P3 IMAD.IADD R42, R42, 0x1, -R3.reuse ;  /* 0x000000012a2ab824 */ /* 0x100fe200078e0a03 */
[----:B------:R-:W-:Y:S01]  /*21f0*/  IABS R48, R43 ;  /* 0x0000002b00307213 */ /* 0x000fe20000000000 */
[----:B------:R-:W-:Y:S01]  /*2200*/  @!P0 IMAD.IADD R44, R44, 0x1, -R3 ;  /* 0x000000012c2c8824 */ /* 0x000fe200078e0a03 */
[----:B------:R-:W-:Y:S01]  /*2210*/  ISETP.GE.AND P3, PT, R43, RZ, PT ;  /* 0x000000ff2b00720c */ /* 0x000fe20003f66270 */
[----:B------:R-:W-:-:S02]  /*2220*/  IMAD R43, R3, R40, R46 ;  /* 0x00000028032b7224 */ /* 0x000fc400078e022e */
[----:B------:R-:W-:Y:S01]  /*2230*/  @!P2 IMAD.IADD R41, R41, 0x1, -R3 ;  /* 0x000000012929a824 */ /* 0x000fe200078e0a03 */
[----:B------:R-:W-:Y:S01]  /*2240*/  ISETP.GT.U32.AND P0, PT, R3, R44, PT ;  /* 0x0000002c0300720c */ /* 0x000fe20003f04070 */
[----:B------:R-:W-:Y:S01]  /*2250*/  IMAD.HI.U32 R45, R11, R48, RZ ;  /* 0x000000300b2d7227 */ /* 0x000fe200078e00ff */
[----:B------:R-:W-:-:S03]  /*2260*/  ISETP.GT.U32.AND P2, PT, R3, R43, PT ;  /* 0x0000002b0300720c */ /* 0x000fc60003f44070 */
[----:B------:R-:W-:Y:S02]  /*2270*/  IMAD.MOV.U32 R40, RZ, RZ, R42 ;  /* 0x000000ffff287224 */ /* 0x000fe400078e002a */
[----:B------:R-:W-:Y:S02]  /*2280*/  IMAD.MOV R45, RZ, RZ, -R45 ;  /* 0x000000ffff2d7224 */ /* 0x000fe400078e0a2d */
[----:B------:R-:W-:-:S04]  /*2290*/  IMAD.HI.U32 R42, R11, R52, RZ ;  /* 0x000000340b2a7227 */ /* 0x000fc800078e00ff */
[----:B------:R-:W-:Y:S01]  /*22a0*/  @!P5 IMAD.MOV R37, RZ, RZ, -R37 ;  /* 0x000000ffff25d224 */ /* 0x000fe200078e0a25 */
[----:B------:R-:W-:Y:S01]  /*22b0*/  ISETP.GE.AND P5, PT, R49, RZ, PT ;  /* 0x000000ff3100720c */ /* 0x000fe20003fa6270 */
[----:B------:R-:W-:Y:S01]  /*22c0*/  IMAD R46, R3, R45, R48 ;  /* 0x0000002d032e7224 */ /* 0x000fe200078e0230 */
[----:B------:R-:W-:Y:S01]  /*22d0*/  LOP3.LUT R49, R5, 0x64, RZ, 0xfc, !PT ;  /* 0x0000006405317812 */ /* 0x000fe200078efcff */
[----:B------:R-:W-:Y:S02]  /*22e0*/  IMAD.MOV R42, RZ, RZ, -R42 ;  /* 0x000000ffff2a7224 */ /* 0x000fe400078e0a2a */
[--C-:B------:R-:W-:Y:S01]  /*22f0*/  @!P0 IMAD.IADD R44, R44, 0x1, -R3.reuse ;  /* 0x000000012c2c8824 */ /* 0x100fe200078e0a03 */
[----:B------:R-:W-:Y:S01]  /*2300*/  IABS R54, R49 ;  /* 0x0000003100367213 */ /* 0x000fe20000000000 */
[----:B------:R-:W-:Y:S01]  /*2310*/  @!P2 IMAD.IADD R43, R43, 0x1, -R3 ;  /* 0x000000012b2ba824 */ /* 0x000fe200078e0a03 */
[C---:B------:R-:W-:Y:S01]  /*2320*/  ISETP.GT.U32.AND P0, PT, R3.reuse, R46, PT ;  /* 0x0000002e0300720c */ /* 0x040fe20003f04070 */
[----:B------:R-:W-:-:S02]  /*2330*/  IMAD R45, R3, R42, R52 ;  /* 0x0000002a032d7224 */ /* 0x000fc400078e0234 */
[----:B------:R-:W-:Y:S01]  /*2340*/  IMAD.MOV.U32 R42, RZ, RZ, R44 ;  /* 0x000000ffff2a7224 */ /* 0x000fe200078e002c */
[----:B------:R-:W-:Y:S01]  /*2350*/  ISETP.GT.U32.AND P2, PT, R3, R43, PT ;  /* 0x0000002b0300720c */ /* 0x000fe20003f44070 */
[----:B------:R-:W-:Y:S01]  /*2360*/  @!P4 IMAD.MOV R40, RZ, RZ, -R40 ;  /* 0x000000ffff28c224 */ /* 0x000fe200078e0a28 */
[----:B------:R-:W-:Y:S01]  /*2370*/  ISETP.GE.AND P4, PT, R47, RZ, PT ;  /* 0x000000ff2f00720c */ /* 0x000fe20003f86270 */
[----:B------:R-:W-:-:S04]  /*2380*/  IMAD.HI.U32 R47, R11, R54, RZ ;  /* 0x000000360b2f7227 */ /* 0x000fc800078e00ff */
[----:B------:R-:W-:Y:S01]  /*2390*/  @!P6 IMAD.MOV R42, RZ, RZ, -R42 ;  /* 0x000000ffff2ae224 */ /* 0x000fe200078e0a2a */
[C---:B------:R-:W-:Y:S01]  /*23a0*/  ISETP.GT.U32.AND P6, PT, R3.reuse, R45, PT ;  /* 0x0000002d0300720c */ /* 0x040fe20003fc4070 */
[----:B------:R-:W-:Y:S02]  /*23b0*/  IMAD.MOV R47, RZ, RZ, -R47 ;  /* 0x000000ffff2f7224 */ /* 0x000fe400078e0a2f */
[----:B------:R-:W-:Y:S02]  /*23c0*/  @!P0 IMAD.IADD R46, R46, 0x1, -R3 ;  /* 0x000000012e2e8824 */ /* 0x000fe400078e0a03 */
[----:B------:R-:W-:Y:S01]  /*23d0*/  IMAD R48, R3, R47, R54 ;  /* 0x0000002f03307224 */ /* 0x000fe200078e0236 */
[----:B------:R-:W-:Y:S01]  /*23e0*/  IABS R54, R55 ;  /* 0x0000003700367213 */ /* 0x000fe20000000000 */
[----:B------:R-:W-:Y:S01]  /*23f0*/  @!P5 IMAD.MOV R41, RZ, RZ, -R41 ;  /* 0x000000ffff29d224 */ /* 0x000fe200078e0a29 */
[----:B------:R-:W-:Y:S01]  /*2400*/  ISETP.GE.AND P5, PT, R49, RZ, PT ;  /* 0x000000ff3100720c */ /* 0x000fe20003fa6270 */
[----:B------:R-:W-:Y:S01]  /*2410*/  @!P2 IMAD.IADD R43, R43, 0x1, -R3 ;  /* 0x000000012b2ba824 */ /* 0x000fe200078e0a03 */
[----:B------:R-:W-:Y:S01]  /*2420*/  LOP3.LUT R49, R5, 0x60, RZ, 0xfc, !PT ;  /* 0x0000006005317812 */ /* 0x000fe200078efcff */
[----:B------:R-:W-:Y:S01]  /*2430*/  IMAD.HI.U32 R47, R11, R54, RZ ;  /* 0x000000360b2f7227 */ /* 0x000fe200078e00ff */
[----:B------:R-:W-:-:S02]  /*2440*/  ISETP.GT.U32.AND P0, PT, R3, R46, PT ;  /* 0x0000002e0300720c */ /* 0x000fc40003f04070 */
[----:B------:R-:W-:Y:S01]  /*2450*/  ISETP.GT.U32.AND P2, PT, R3, R48, PT ;  /* 0x000000300300720c */ /* 0x000fe20003f44070 */
[----:B------:R-:W-:Y:S01]  /*2460*/  @!P6 IMAD.IADD R45, R45, 0x1, -R3 ;  /* 0x000000012d2de824 */ /* 0x000fe200078e0a03 */
[----:B------:R-:W-:Y:S01]  /*2470*/  IABS R52, R49 ;  /* 0x0000003100347213 */ /* 0x000fe20000000000 */
[----:B------:R-:W-:Y:S02]  /*2480*/  IMAD.MOV R53, RZ, RZ, -R47 ;  /* 0x000000ffff357224 */ /* 0x000fe400078e0a2f */
[----:B------:R-:W-:Y:S01]  /*2490*/  @!P1 IMAD.MOV R43, RZ, RZ, -R43 ;  /* 0x000000ffff2b9224 */ /* 0x000fe200078e0a2b */
[----:B------:R-:W-:Y:S01]  /*24a0*/  ISETP.GT.U32.AND P6, PT, R3, R45, PT ;  /* 0x0000002d0300720c */ /* 0x000fe20003fc4070 */
[----:B------:R-:W-:Y:S01]  /*24b0*/  IMAD.HI.U32 R44, R11, R52, RZ ;  /* 0x000000340b2c7227 */ /* 0x000fe200078e00ff */
[----:B------:R-:W-:-:S03]  /*24c0*/  ISETP.GE.AND P1, PT, R49, RZ, PT ;  /* 0x000000ff3100720c */ /* 0x000fc60003f26270 */
[----:B------:R-:W-:Y:S02]  /*24d0*/  IMAD.MOV R44, RZ, RZ, -R44 ;  /* 0x000000ffff2c7224 */ /* 0x000fe400078e0a2c */
[--C-:B------:R-:W-:Y:S01]  /*24e0*/  @!P0 IMAD.IADD R46, R46, 0x1, -R3.reuse ;  /* 0x000000012e2e8824 */ /* 0x100fe200078e0a03 */
[----:B------:R-:W-:Y:S01]  /*24f0*/  ISETP.GE.AND P0, PT, R55, RZ, PT ;  /* 0x000000ff3700720c */ /* 0x000fe20003f06270 */
[--C-:B------:R-:W-:Y:S01]  /*2500*/  @!P2 IMAD.IADD R48, R48, 0x1, -R3.reuse ;  /* 0x000000013030a824 */ /* 0x100fe200078e0a03 */
[----:B------:R-:W-:Y:S01]  /*2510*/  LOP3.LUT R55, R5, 0x50, RZ, 0xfc, !PT ;  /* 0x0000005005377812 */ /* 0x000fe200078efcff */
[C---:B------:R-:W-:Y:S02]  /*2520*/  IMAD R47, R3.reuse, R44, R52 ;  /* 0x0000002c032f7224 */ /* 0x040fe400078e0234 */
[C---:B------:R-:W-:Y:S01]  /*2530*/  IMAD R52, R3.reuse, R53, R54 ;  /* 0x0000003503347224 */ /* 0x040fe200078e0236 */
[----:B------:R-:W-:Y:S01]  /*2540*/  ISETP.GT.U32.AND P2, PT, R3, R48, PT ;  /* 0x000000300300720c */ /* 0x000fe20003f44070 */
[----:B------:R-:W-:Y:S01]  /*2550*/  IMAD.MOV.U32 R44, RZ, RZ, R46 ;  /* 0x000000ffff2c7224 */ /* 0x000fe200078e002e */
[----:B------:R-:W-:Y:S01]  /*2560*/  LOP3.LUT R46, R5, 0x54, RZ, 0xfc, !PT ;  /* 0x00000054052e7812 */ /* 0x000fe200078efcff */
[----:B------:R-:W-:Y:S01]  /*2570*/  @!P6 IMAD.IADD R45, R45, 0x1, -R3 ;  /* 0x000000012d2de824 */ /* 0x000fe200078e0a03 */
[C---:B------:R-:W-:Y:S01]  /*2580*/  ISETP.GT.U32.AND P6, PT, R3.reuse, R47, PT ;  /* 0x0000002f0300720c */ /* 0x040fe20003fc4070 */
[----:B------:R-:W-:Y:S01]  /*2590*/  @!P3 IMAD.MOV R44, RZ, RZ, -R44 ;  /* 0x000000ffff2cb224 */ /* 0x000fe200078e0a2c */
[----:B------:R-:W-:Y:S01]  /*25a0*/  ISETP.GT.U32.AND P3, PT, R3, R52, PT ;  /* 0x000000340300720c */ /* 0x000fe20003f64070 */
[----:B------:R-:W-:Y:S01]  /*25b0*/  IMAD.HI.U32 R49, R11, R56, RZ ;  /* 0x000000380b317227 */ /* 0x000fe200078e00ff */
[----:B------:R-:W-:-:S03]  /*25c0*/  IABS R58, R55 ;  /* 0x00000037003a7213 */ /* 0x000fc60000000000 */
[----:B------:R-:W-:Y:S02]  /*25d0*/  IMAD.MOV R49, RZ, RZ, -R49 ;  /* 0x000000ffff317224 */ /* 0x000fe400078e0a31 */
[--C-:B------:R-:W-:Y:S02]  /*25e0*/  @!P2 IMAD.IADD R48, R48, 0x1, -R3.reuse ;  /* 0x000000013030a824 */ /* 0x100fe400078e0a03 */
[----:B------:R-:W-:Y:S01]  /*25f0*/  IMAD R54, R3, R49, R56 ;  /* 0x0000003103367224 */ /* 0x000fe200078e0238 */
[----:B------:R-:W-:Y:S01]  /*2600*/  IABS R56, R46 ;  /* 0x0000002e00387213 */ /* 0x000fe20000000000 */
[--C-:B------:R-:W-:Y:S01]  /*2610*/  @!P6 IMAD.IADD R47, R47, 0x1, -R3.reuse ;  /* 0x000000012f2fe824 */ /* 0x100fe200078e0a03 */
[----:B------:R-:W-:Y:S01]  /*2620*/  ISETP.GE.AND P6, PT, R46, RZ, PT ;  /* 0x000000ff2e00720c */ /* 0x000fe20003fc6270 */
[----:B------:R-:W-:Y:S01]  /*2630*/  @!P3 IMAD.IADD R52, R52, 0x1, -R3 ;  /* 0x000000013434b824 */ /* 0x000fe200078e0a03 */
[C---:B------:R-:W-:Y:S01]  /*2640*/  ISETP.GT.U32.AND P2, PT, R3.reuse, R54, PT ;  /* 0x000000360300720c */ /* 0x040fe20003f44070 */
[----:B------:R-:W-:Y:S01]  /*2650*/  IMAD.MOV.U32 R46, RZ, RZ, R48 ;  /* 0x000000ffff2e7224 */ /* 0x000fe200078e0030 */
[----:B------:R-:W-:Y:S01]  /*2660*/  ISETP.GT.U32.AND P3, PT, R3, R47, PT ;  /* 0x0000002f0300720c */ /* 0x000fe20003f64070 */
[----:B------:R-:W-:-:S04]  /*2670*/  IMAD.HI.U32 R49, R11, R56, RZ ;  /* 0x000000380b317227 */ /* 0x000fc800078e00ff */
[----:B------:R-:W-:Y:S01]  /*2680*/  @!P5 IMAD.MOV R46, RZ, RZ, -R46 ;  /* 0x000000ffff2ed224 */ /* 0x000fe200078e0a2e */
[----:B------:R-:W-:Y:S01]  /*2690*/  ISETP.GT.U32.AND P5, PT, R3, R52, PT ;  /* 0x000000340300720c */ /* 0x000fe20003fa4070 */
[----:B------:R-:W-:-:S04]  /*26a0*/  IMAD.HI.U32 R53, R11, R58, RZ ;  /* 0x0000003a0b357227 */ /* 0x000fc800078e00ff */
[----:B------:R-:W-:Y:S02]  /*26b0*/  IMAD.MOV R49, RZ, RZ, -R49 ;  /* 0x000000ffff317224 */ /* 0x000fe400078e0a31 */
[----:B------:R-:W-:Y:S02]  /*26c0*/  IMAD.MOV R53, RZ, RZ, -R53 ;  /* 0x000000ffff357224 */ /* 0x000fe400078e0a35 */
[C---:B------:R-:W-:Y:S02]  /*26d0*/  IMAD R48, R3.reuse, R49, R56 ;  /* 0x0000003103307224 */ /* 0x040fe400078e0238 */
[----:B------:R-:W-:Y:S01]  /*26e0*/  IMAD R56, R3, R53, R58 ;  /* 0x0000003503387224 */ /* 0x000fe200078e023a */
[----:B------:R-:W-:Y:S01]  /*26f0*/  LOP3.LUT R58, R5, 0x44, RZ, 0xfc, !PT ;  /* 0x00000044053a7812 */ /* 0x000fe200078efcff */
[--C-:B------:R-:W-:Y:S01]  /*2700*/  @!P3 IMAD.IADD R47, R47, 0x1, -R3.reuse ;  /* 0x000000012f2fb824 */ /* 0x100fe200078e0a03 */
[C---:B------:R-:W-:Y:S01]  /*2710*/  ISETP.GT.U32.AND P3, PT, R3.reuse, R48, PT ;  /* 0x000000300300720c */ /* 0x040fe20003f64070 */
[----:B------:R-:W-:Y:S01]  /*2720*/  @!P5 IMAD.IADD R52, R52, 0x1, -R3 ;  /* 0x000000013434d824 */ /* 0x000fe200078e0a03 */
[----:B------:R-:W-:Y:S01]  /*2730*/  ISETP.GT.U32.AND P5, PT, R3, R56, PT ;  /* 0x000000380300720c */ /* 0x000fe20003fa4070 */
[----:B------:R-:W-:Y:S01]  /*2740*/  @!P4 IMAD.MOV R45, RZ, RZ, -R45 ;  /* 0x000000ffff2dc224 */ /* 0x000fe200078e0a2d */
[----:B------:R-:W-:Y:S01]  /*2750*/  ISETP.GE.AND P4, PT, R57, RZ, PT ;  /* 0x000000ff3900720c */ /* 0x000fe20003f86270 */
[----:B------:R-:W-:Y:S01]  /*2760*/  @!P2 IMAD.IADD R54, R54, 0x1, -R3 ;  /* 0x000000013636a824 */ /* 0x000fe200078e0a03 */
[----:B------:R-:W-:Y:S01]  /*2770*/  LOP3.LUT R57, R5, 0x4c, RZ, 0xfc, !PT ;  /* 0x0000004c05397812 */ /* 0x000fe200078efcff */
[----:B------:R-:W-:Y:S01]  /*2780*/  @!P0 IMAD.MOV R52, RZ, RZ, -R52 ;  /* 0x000000ffff348224 */ /* 0x000fe200078e0a34 */
[----:B------:R-:W-:Y:S01]  /*2790*/  IABS R66, R58 ;  /* 0x0000003a00427213 */ /* 0x000fe20000000000 */
[----:B------:R-:W-:Y:S01]  /*27a0*/  @!P1 IMAD.MOV R47, RZ, RZ, -R47 ;  /* 0x000000ffff2f9224 */ /* 0x000fe200078e0a2f */
[----:B------:R-:W-:Y:S01]  /*27b0*/  IABS R62, R57 ;  /* 0x00000039003e7213 */ /* 0x000fe20000000000 */
[C---:B------:R-:W-:Y:S01]  /*27c0*/  IMAD R88, R3.reuse, R69, R88 ;  /* 0x0000004503587224 */ /* 0x040fe200078e0258 */
[----:B------:R-:W-:Y:S01]  /*27d0*/  ISETP.GT.U32.AND P2, PT, R3, R54, PT ;  /* 0x000000360300720c */ /* 0x000fe20003f44070 */
[----:B------:R-:W-:Y:S01]  /*27e0*/  @!P3 IMAD.IADD R48, R48, 0x1, -R3 ;  /* 0x000000013030b824 */ /* 0x000fe200078e0a03 */
[----:B------:R-:W-:Y:S01]  /*27f0*/  ISETP.GE.AND P1, PT, R57, RZ, PT ;  /* 0x000000ff3900720c */ /* 0x000fe20003f26270 */
[----:B------:R-:W-:Y:S01]  /*2800*/  IMAD.HI.U32 R49, R11, R62, RZ ;  /* 0x0000003e0b317227 */ /* 0x000fe200078e00ff */
[----:B------:R-:W-:-:S02]  /*2810*/  LOP3.LUT R57, R5, 0x38, RZ, 0xfc, !PT ;  /* 0x0000003805397812 */ /* 0x000fc400078efcff */
[----:B------:R-:W-:Y:S01]  /*2820*/  ISETP.GT.U32.AND P3, PT, R3, R48, PT ;  /* 0x000000300300720c */ /* 0x000fe20003f64070 */
[----:B------:R-:W-:Y:S01]  /*2830*/  @!P5 IMAD.IADD R56, R56, 0x1, -R3 ;  /* 0x000000013838d824 */ /* 0x000fe200078e0a03 */
[----:B------:R-:W-:Y:S01]  /*2840*/  IABS R72, R57 ;  /* 0x0000003900487213 */ /* 0x000fe20000000000 */
[----:B------:R-:W-:Y:S01]  /*2850*/  IMAD.MOV R53, RZ, RZ, -R49 ;  /* 0x000000ffff357224 */ /* 0x000fe200078e0a31 */
[----:B------:R-:W-:Y:S01]  /*2860*/  LOP3.LUT R69, R5, 0xc, RZ, 0xfc, !PT ;  /* 0x0000000c05457812 */ /* 0x000fe200078efcff */
[----:B------:R-:W-:Y:S01]  /*2870*/  IMAD.HI.U32 R49, R11, R64, RZ ;  /* 0x000000400b317227 */ /* 0x000fe200078e00ff */
[----:B------:R-:W-:-:S03]  /*2880*/  ISETP.GT.U32.AND P5, PT, R3, R56, PT ;  /* 0x000000380300720c */ /* 0x000fc60003fa4070 */
[----:B------:R-:W-:Y:S02]  /*2890*/  IMAD.MOV R49, RZ, RZ, -R49 ;  /* 0x000000ffff317224 */ /* 0x000fe400078e0a31 */
[----:B------:R-:W-:Y:S01]  /*28a0*/  @!P2 IMAD.IADD R54, R54, 0x1, -R3 ;  /* 0x000000013636a824 */ /* 0x000fe200078e0a03 */
[----:B------:R-:W-:Y:S01]  /*28b0*/  ISETP.GE.AND P2, PT, R55, RZ, PT ;  /* 0x000000ff3700720c */ /* 0x000fe20003f46270 */
[----:B------:R-:W-:Y:S01]  /*28c0*/  IMAD R62, R3, R53, R62 ;  /* 0x00000035033e7224 */ /* 0x000fe200078e023e */
[----:B------:R-:W-:Y:S01]  /*28d0*/  LOP3.LUT R55, R5, 0x3c, RZ, 0xfc, !PT ;  /* 0x0000003c05377812 */ /* 0x000fe200078efcff */
[----:B------:R-:W-:Y:S01]  /*28e0*/  IMAD R64, R3, R49, R64 ;  /* 0x0000003103407224 */ /* 0x000fe200078e0240 */
[----:B------:R-:W-:Y:S01]  /*28f0*/  LOP3.LUT R49, R5, 0x40, RZ, 0xfc, !PT ;  /* 0x0000004005317812 */ /* 0x000fe200078efcff */
[----:B------:R-:W-:Y:S01]  /*2900*/  IMAD.HI.U32 R53, R11, R66, RZ ;  /* 0x000000420b357227 */ /* 0x000fe200078e00ff */
[----:B------:R-:W-:Y:S02]  /*2910*/  IABS R70, R55 ;  /* 0x0000003700467213 */ /* 0x000fe40000000000 */
[----:B------:R-:W-:Y:S01]  /*2920*/  IABS R68, R49 ;  /* 0x0000003100447213 */ /* 0x000fe20000000000 */
[----:B------:R-:W-:Y:S01]  /*2930*/  IMAD.MOV R53, RZ, RZ, -R53 ;  /* 0x000000ffff357224 */ /* 0x000fe200078e0a35 */
[C---:B------:R-:W-:Y:S01]  /*2940*/  ISETP.GT.U32.AND P0, PT, R3.reuse, R62, PT ;  /* 0x0000003e0300720c */ /* 0x040fe20003f04070 */
[--C-:B------:R-:W-:Y:S01]  /*2950*/  @!P3 IMAD.IADD R48, R48, 0x1, -R3.reuse ;  /* 0x000000013030b824 */ /* 0x100fe200078e0a03 */
[----:B------:R-:W-:Y:S01]  /*2960*/  ISETP.GE.AND P3, PT, R58, RZ, PT ;  /* 0x000000ff3a00720c */ /* 0x000fe20003f66270 */
[----:B------:R-:W-:Y:S01]  /*2970*/  @!P5 IMAD.IADD R56, R56, 0x1, -R3 ;  /* 0x000000013838d824 */ /* 0x000fe200078e0a03 */
[C---:B------:R-:W-:Y:S01]  /*2980*/  ISETP.GT.U32.AND P5, PT, R3.reuse, R64, PT ;  /* 0x000000400300720c */ /* 0x040fe20003fa4070 */
[----:B------:R-:W-:-:S02]  /*2990*/  IMAD R66, R3, R53, R66 ;  /* 0x0000003503427224 */ /* 0x000fc400078e0242 */
[----:B------:R-:W-:Y:S02]  /*29a0*/  IMAD.MOV.U32 R58, RZ, RZ, R48 ;  /* 0x000000ffff3a7224 */ /* 0x000fe400078e0030 */
[----:B------:R-:W-:Y:S02]  /*29b0*/  IMAD.MOV.U32 R60, RZ, RZ, R56 ;  /* 0x000000ffff3c7224 */ /* 0x000fe400078e0038 */
[----:B------:R-:W-:-:S04]  /*29c0*/  IMAD.HI.U32 R48, R11, R68, RZ ;  /* 0x000000440b307227 */ /* 0x000fc800078e00ff */
[----:B------:R-:W-:Y:S01]  /*29d0*/  @!P2 IMAD.MOV R60, RZ, RZ, -R60 ;  /* 0x000000ffff3ca224 */ /* 0x000fe200078e0a3c */
[----:B------:R-:W-:Y:S01]  /*29e0*/  ISETP.GT.U32.AND P2, PT, R3, R66, PT ;  /* 0x000000420300720c */ /* 0x000fe20003f44070 */
[----:B------:R-:W-:Y:S02]  /*29f0*/  IMAD.MOV R56, RZ, RZ, -R48 ;  /* 0x000000ffff387224 */ /* 0x000fe400078e0a30 */
[----:B------:R-:W-:-:S04]  /*2a00*/  IMAD.HI.U32 R48, R11, R70, RZ ;  /* 0x000000460b307227 */ /* 0x000fc800078e00ff */
[----:B------:R-:W-:Y:S02]  /*2a10*/  IMAD.MOV R48, RZ, RZ, -R48 ;  /* 0x000000ffff307224 */ /* 0x000fe400078e0a30 */
[C---:B------:R-:W-:Y:S02]  /*2a20*/  IMAD R56, R3.reuse, R56, R68 ;  /* 0x0000003803387224 */ /* 0x040fe400078e0244 */
[C---:B------:R-:W-:Y:S02]  /*2a30*/  IMAD R68, R3.reuse, R48, R70 ;  /* 0x0000003003447224 */ /* 0x040fe400078e0246 */
[--C-:B------:R-:W-:Y:S02]  /*2a40*/  @!P2 IMAD.IADD R66, R66, 0x1, -R3.reuse ;  /* 0x000000014242a824 */ /* 0x100fe400078e0a03 */
[----:B------:R-:W-:Y:S01]  /*2a50*/  @!P0 IMAD.IADD R62, R62, 0x1, -R3 ;  /* 0x000000013e3e8824 */ /* 0x000fe200078e0a03 */
[----:B------:R-:W-:Y:S01]  /*2a60*/  ISETP.GT.U32.AND P2, PT, R3, R68, PT ;  /* 0x000000440300720c */ /* 0x000fe20003f44070 */
[----:B------:R-:W-:Y:S01]  /*2a70*/  IMAD.HI.U32 R53, R11, R74, RZ ;  /* 0x0000004a0b357227 */ /* 0x000fe200078e00ff */
[----:B------:R-:W-:-:S03]  /*2a80*/  ISETP.GE.AND P0, PT, R49, RZ, PT ;  /* 0x000000ff3100720c */ /* 0x000fc60003f06270 */
[----:B------:R-:W-:-:S04]  /*2a90*/  IMAD.HI.U32 R49, R11, R72, RZ ;  /* 0x000000480b317227 */ /* 0x000fc800078e00ff */
[----:B------:R-:W-:Y:S02]  /*2aa0*/  IMAD.MOV R49, RZ, RZ, -R49 ;  /* 0x000000ffff317224 */ /* 0x000fe400078e0a31 */
[----:B------:R-:W-:Y:S02]  /*2ab0*/  IMAD.MOV R53, RZ, RZ, -R53 ;  /* 0x000000ffff357224 */ /* 0x000fe400078e0a35 */
[C---:B------:R-:W-:Y:S02]  /*2ac0*/  IMAD R70, R3.reuse, R49, R72 ;  /* 0x0000003103467224 */ /* 0x040fe400078e0248 */
[----:B------:R-:W-:Y:S01]  /*2ad0*/  IMAD R72, R3, R53, R74 ;  /* 0x0000003503487224 */ /* 0x000fe200078e024a */
[----:B------:R-:W-:Y:S01]  /*2ae0*/  IABS R74, R67 ;  /* 0x00000043004a7213 */ /* 0x000fe20000000000 */
[--C-:B------:R-:W-:Y:S01]  /*2af0*/  @!P2 IMAD.IADD R68, R68, 0x1, -R3.reuse ;  /* 0x000000014444a824 */ /* 0x100fe200078e0a03 */
[----:B------:R-:W-:Y:S01]  /*2b00*/  LOP3.LUT R53, R5, 0x2c, RZ, 0xfc, !PT ;  /* 0x0000002c05357812 */ /* 0x000fe200078efcff */
[----:B------:R-:W-:Y:S01]  /*2b10*/  @!P6 IMAD.MOV R58, RZ, RZ, -R58 ;  /* 0x000000ffff3ae224 */ /* 0x000fe200078e0a3a */
[----:B------:R-:W-:Y:S01]  /*2b20*/  ISETP.GT.U32.AND P6, PT, R3, R62, PT ;  /* 0x0000003e0300720c */ /* 0x000fe20003fc4070 */
[----:B------:R-:W-:Y:S01]  /*2b30*/  IMAD.HI.U32 R48, R11, R74, RZ ;  /* 0x0000004a0b307227 */ /* 0x000fe200078e00ff */
[----:B------:R-:W-:Y:S01]  /*2b40*/  ISETP.GT.U32.AND P2, PT, R3, R68, PT ;  /* 0x000000440300720c */ /* 0x000fe20003f44070 */
[----:B------:R-:W0:Y:S01]  /*2b50*/  I2F.RP R49, R75 ;  /* 0x0000004b00317306 */ /* 0x000e220000209400 */
[----:B------:R-:W-:Y:S01]  /*2b60*/  IABS R76, R53 ;  /* 0x00000035004c7213 */ /* 0x000fe20000000000 */
[----:B------:R-:W-:-:S02]  /*2b70*/  @!P5 IMAD.IADD R64, R64, 0x1, -R3 ;  /* 0x000000014040d824 */ /* 0x000fc400078e0a03 */
[----:B------:R-:W-:Y:S02]  /*2b80*/  IMAD.MOV R48, RZ, RZ, -R48 ;  /* 0x000000ffff307224 */ /* 0x000fe400078e0a30 */
[----:B------:R-:W-:Y:S01]  /*2b90*/  @!P4 IMAD.MOV R54, RZ, RZ, -R54 ;  /* 0x000000ffff36c224 */ /* 0x000fe200078e0a36 */
[C---:B------:R-:W-:Y:S01]  /*2ba0*/  ISETP.GT.U32.AND P5, PT, R3.reuse, R64, PT ;  /* 0x000000400300720c */ /* 0x040fe20003fa4070 */
[----:B------:R-:W-:Y:S01]  /*2bb0*/  IMAD R74, R3, R48, R74 ;  /* 0x00000030034a7224 */ /* 0x000fe200078e024a */
[----:B------:R-:W-:Y:S01]  /*2bc0*/  ISETP.GE.AND P4, PT, R59, RZ, PT ;  /* 0x000000ff3b00720c */ /* 0x000fe20003f86270 */
[--C-:B------:R-:W-:Y:S01]  /*2bd0*/  @!P6 IMAD.IADD R62, R62, 0x1, -R3.reuse ;  /* 0x000000013e3ee824 */ /* 0x100fe200078e0a03 */
[C---:B------:R-:W-:Y:S01]  /*2be0*/  ISETP.GT.U32.AND P6, PT, R3.reuse, R56, PT ;  /* 0x000000380300720c */ /* 0x040fe20003fc4070 */
[--C-:B------:R-:W-:Y:S01]  /*2bf0*/  @!P2 IMAD.IADD R68, R68, 0x1, -R3.reuse ;  /* 0x000000014444a824 */ /* 0x100fe200078e0a03 */
[C---:B------:R-:W-:Y:S01]  /*2c00*/  ISETP.GT.U32.AND P2, PT, R3.reuse, R74, PT ;  /* 0x0000004a0300720c */ /* 0x040fe20003f44070 */
[----:B------:R-:W-:Y:S01]  /*2c10*/  @!P1 IMAD.MOV R62, RZ, RZ, -R62 ;  /* 0x000000ffff3e9224 */ /* 0x000fe200078e0a3e */
[----:B------:R-:W-:Y:S01]  /*2c20*/  ISETP.GT.U32.AND P1, PT, R3, R66, PT ;  /* 0x000000420300720c */ /* 0x000fe20003f24070 */
[----:B------:R-:W-:Y:S01]  /*2c30*/  IMAD.HI.U32 R48, R11, R76, RZ ;  /* 0x0000004c0b307227 */ /* 0x000fe200078e00ff */
[----:B------:R-:W-:Y:S01]  /*2c40*/  LOP3.LUT R59, R5, 0x20, RZ, 0xfc, !PT ;  /* 0x00000020053b7812 */ /* 0x000fe200078efcff */
[----:B0-----:R-:W0:Y:S02]  /*2c50*/  MUFU.RCP R49, R49 ;  /* 0x0000003100317308 */ /* 0x001e240000001000 */
[--C-:B------:R-:W-:Y:S01]  /*2c60*/  @!P5 IMAD.IADD R64, R64, 0x1, -R3.reuse ;  /* 0x000000014040d824 */ /* 0x100fe200078e0a03 */
[----:B------:R-:W-:Y:S01]  /*2c70*/  ISETP.GE.AND P5, PT, R55, RZ, PT ;  /* 0x000000ff3700720c */ /* 0x000fe20003fa6270 */
[----:B------:R-:W-:Y:S01]  /*2c80*/  IMAD.MOV R48, RZ, RZ, -R48 ;  /* 0x000000ffff307224 */ /* 0x000fe200078e0a30 */
[----:B------:R-:W-:Y:S01]  /*2c90*/  LOP3.LUT R55, R5, 0x28, RZ, 0xfc, !PT ;  /* 0x0000002805377812 */ /* 0x000fe200078efcff */
[--C-:B------:R-:W-:Y:S01]  /*2ca0*/  @!P6 IMAD.IADD R56, R56, 0x1, -R3.reuse ;  /* 0x000000013838e824 */ /* 0x100fe200078e0a03 */
[----:B------:R-:W-:Y:S01]  /*2cb0*/  IABS R82, R59 ;  /* 0x0000003b00527213 */ /* 0x000fe20000000000 */
[--C-:B------:R-:W-:Y:S01]  /*2cc0*/  @!P2 IMAD.IADD R74, R74, 0x1, -R3.reuse ;  /* 0x000000014a4aa824 */ /* 0x100fe200078e0a03 */
[----:B------:R-:W-:Y:S01]  /*2cd0*/  IABS R78, R55 ;  /* 0x00000037004e7213 */ /* 0x000fe20000000000 */
[C---:B------:R-:W-:Y:S01]  /*2ce0*/  IMAD R76, R3.reuse, R48, R76 ;  /* 0x00000030034c7224 */ /* 0x040fe200078e024c */
[C---:B------:R-:W-:Y:S01]  /*2cf0*/  ISETP.GT.U32.AND P6, PT, R3.reuse, R56, PT ;  /* 0x000000380300720c */ /* 0x040fe20003fc4070 */
[----:B------:R-:W-:Y:S01]  /*2d00*/  @!P1 IMAD.IADD R66, R66, 0x1, -R3 ;  /* 0x0000000142429824 */ /* 0x000fe200078e0a03 */
[----:B------:R-:W-:Y:S01]  /*2d10*/  ISETP.GT.U32.AND P2, PT, R3, R74, PT ;  /* 0x0000004a0300720c */ /* 0x000fe20003f44070 */
[----:B------:R-:W-:Y:S01]  /*2d20*/  IMAD.HI.U32 R48, R11, R78, RZ ;  /* 0x0000004e0b307227 */ /* 0x000fe200078e00ff */
[----:B------:R-:W-:-:S02]  /*2d30*/  ISETP.GE.AND P1, PT, R57, RZ, PT ;  /* 0x000000ff3900720c */ /* 0x000fc40003f26270 */
[----:B------:R-:W-:Y:S01]  /*2d40*/  LOP3.LUT R57, R5, 0x24, RZ, 0xfc, !PT ;  /* 0x0000002405397812 */ /* 0x000fe200078efcff */
[----:B------:R-:W-:Y:S02]  /*2d50*/  IMAD.MOV R63, RZ, RZ, -R48 ;  /* 0x000000ffff3f7224 */ /* 0x000fe400078e0a30 */
[----:B------:R-:W-:Y:S01]  /*2d60*/  @!P4 IMAD.MOV R64, RZ, RZ, -R64 ;  /* 0x000000ffff40c224 */ /* 0x000fe200078e0a40 */
[C---:B------:R-:W-:Y:S01]  /*2d70*/  ISETP.GT.U32.AND P4, PT, R3.reuse, R70, PT ;  /* 0x000000460300720c */ /* 0x040fe20003f84070 */
[C---:B------:R-:W-:Y:S01]  /*2d80*/  IMAD R78, R3.reuse, R63, R78 ;  /* 0x0000003f034e7224 */ /* 0x040fe200078e024e */
[----:B------:R-:W-:Y:S01]  /*2d90*/  IABS R80, R57 ;  /* 0x0000003900507213 */ /* 0x000fe20000000000 */
[--C-:B------:R-:W-:Y:S01]  /*2da0*/  @!P6 IMAD.IADD R56, R56, 0x1, -R3.reuse ;  /* 0x000000013838e824 */ /* 0x100fe200078e0a03 */
[C---:B------:R-:W-:Y:S01]  /*2db0*/  ISETP.GT.U32.AND P6, PT, R3.reuse, R72, PT ;  /* 0x000000480300720c */ /* 0x040fe20003fc4070 */
[----:B------:R-:W-:Y:S01]  /*2dc0*/  @!P2 IMAD.IADD R74, R74, 0x1, -R3 ;  /* 0x000000014a4aa824 */ /* 0x000fe200078e0a03 */
[----:B------:R-:W-:Y:S01]  /*2dd0*/  ISETP.GT.U32.AND P2, PT, R3, R78, PT ;  /* 0x0000004e0300720c */ /* 0x000fe20003f44070 */
[----:B------:R-:W-:-:S04]  /*2de0*/  IMAD.HI.U32 R48, R11, R80, RZ ;  /* 0x000000500b307227 */ /* 0x000fc800078e00ff */
[----:B------:R-:W-:Y:S02]  /*2df0*/  IMAD.MOV R48, RZ, RZ, -R48 ;  /* 0x000000ffff307224 */ /* 0x000fe400078e0a30 */
[----:B------:R-:W-:Y:S02]  /*2e00*/  @!P4 IMAD.IADD R70, R70, 0x1, -R3 ;  /* 0x000000014646c824 */ /* 0x000fe400078e0a03 */
[----:B------:R-:W-:Y:S02]  /*2e10*/  IMAD R80, R3, R48, R80 ;  /* 0x0000003003507224 */ /* 0x000fe400078e0250 */
[----:B------:R-:W-:Y:S01]  /*2e20*/  IMAD.HI.U32 R61, R11, R82, RZ ;  /* 0x000000520b3d7227 */ /* 0x000fe200078e00ff */
[----:B------:R-:W-:-:S03]  /*2e30*/  ISETP.GT.U32.AND P4, PT, R3, R70, PT ;  /* 0x000000460300720c */ /* 0x000fc60003f84070 */
[--C-:B------:R-:W-:Y:S01]  /*2e40*/  @!P2 IMAD.IADD R78, R78, 0x1, -R3.reuse ;  /* 0x000000014e4ea824 */ /* 0x100fe200078e0a03 */
[----:B------:R-:W-:Y:S01]  /*2e50*/  ISETP.GT.U32.AND P2, PT, R3, R80, PT ;  /* 0x000000500300720c */ /* 0x000fe20003f44070 */
[----:B------:R-:W-:Y:S02]  /*2e60*/  @!P6 IMAD.IADD R72, R72, 0x1, -R3 ;  /* 0x000000014848e824 */ /* 0x000fe400078e0a03 */
[----:B------:R-:W-:Y:S02]  /*2e70*/  IMAD.MOV R61, RZ, RZ, -R61 ;  /* 0x000000ffff3d7224 */ /* 0x000fe400078e0a3d */
[----:B0-----:R-:W-:Y:S01]  /*2e80*/  VIADD R49, R49, 0xffffffe ;  /* 0x0ffffffe31317836 */ /* 0x001fe20000000000 */
[C---:B------:R-:W-:Y:S01]  /*2e90*/  ISETP.GT.U32.AND P6, PT, R3.reuse, R72, PT ;  /* 0x000000480300720c */ /* 0x040fe20003fc4070 */
[----:B------:R-:W-:Y:S01]  /*2ea0*/  IMAD R82, R3, R61, R82 ;  /* 0x0000003d03527224 */ /* 0x000fe200078e0252 */
[----:B------:R-:W-:Y:S01]  /*2eb0*/  LOP3.LUT R61, R5, 0x1c, RZ, 0xfc, !PT ;  /* 0x0000001c053d7812 */ /* 0x000fe200078efcff */
[--C-:B------:R-:W-:Y:S01]  /*2ec0*/  @!P4 IMAD.IADD R70, R70, 0x1, -R3.reuse ;  /* 0x000000014646c824 */ /* 0x100fe200078e0a03 */
[C---:B------:R-:W-:Y:S01]  /*2ed0*/  ISETP.GT.U32.AND P4, PT, R3.reuse, R76, PT ;  /* 0x0000004c0300720c */ /* 0x040fe20003f84070 */
[----:B------:R-:W0:Y:S01]  /*2ee0*/  F2I.FTZ.U32.TRUNC.NTZ R49, R49 ;  /* 0x0000003100317305 */ /* 0x000e22000021f000 */
[----:B------:R-:W-:Y:S01]  /*2ef0*/  IABS R84, R61 ;  /* 0x0000003d00547213 */ /* 0x000fe20000000000 */
[----:B------:R-:W-:Y:S01]  /*2f00*/  @!P2 IMAD.IADD R80, R80, 0x1, -R3 ;  /* 0x000000015050a824 */ /* 0x000fe200078e0a03 */
[----:B------:R-:W-:Y:S01]  /*2f10*/  ISETP.GT.U32.AND P2, PT, R3, R82, PT ;  /* 0x000000520300720c */ /* 0x000fe20003f44070 */
[----:B------:R-:W-:-:S02]  /*2f20*/  IMAD.MOV.U32 R48, RZ, RZ, RZ ;  /* 0x000000ffff307224 */ /* 0x000fc400078e00ff */
[----:B------:R-:W-:-:S04]  /*2f30*/  IMAD.HI.U32 R63, R11, R84, RZ ;  /* 0x000000540b3f7227 */ /* 0x000fc800078e00ff */
[----:B------:R-:W-:Y:S01]  /*2f40*/  @!P6 IMAD.IADD R72, R72, 0x1, -R3 ;  /* 0x000000014848e824 */ /* 0x000fe200078e0a03 */
[----:B------:R-:W-:Y:S01]  /*2f50*/  ISETP.GE.AND P6, PT, R65, RZ, PT ;  /* 0x000000ff4100720c */ /* 0x000fe20003fc6270 */
[----:B------:R-:W-:Y:S01]  /*2f60*/  IMAD.MOV R63, RZ, RZ, -R63 ;  /* 0x000000ffff3f7224 */ /* 0x000fe200078e0a3f */
[----:B------:R-:W-:Y:S01]  /*2f70*/  LOP3.LUT R65, R5, 0x18, RZ, 0xfc, !PT ;  /* 0x0000001805417812 */ /* 0x000fe200078efcff */
[--C-:B------:R-:W-:Y:S01]  /*2f80*/  @!P4 IMAD.IADD R76, R76, 0x1, -R3.reuse ;  /* 0x000000014c4cc824 */ /* 0x100fe200078e0a03 */
[----:B------:R-:W-:Y:S01]  /*2f90*/  ISETP.GE.AND P4, PT, R67, RZ, PT ;  /* 0x000000ff4300720c */ /* 0x000fe20003f86270 */
[C---:B------:R-:W-:Y:S01]  /*2fa0*/  IMAD R84, R3.reuse, R63, R84 ;  /* 0x0000003f03547224 */ /* 0x040fe200078e0254 */
[----:B------:R-:W-:Y:S01]  /*2fb0*/  IABS R86, R65 ;  /* 0x0000004100567213 */ /* 0x000fe20000000000 */
[----:B------:R-:W-:Y:S02]  /*2fc0*/  @!P2 IMAD.IADD R82, R82, 0x1, -R3 ;  /* 0x000000015252a824 */ /* 0x000fe400078e0a03 */
[----:B0-----:R-:W-:Y:S01]  /*2fd0*/  IMAD.MOV R92, RZ, RZ, -R49 ;  /* 0x000000ffff5c7224 */ /* 0x001fe200078e0a31 */
[----:B------:R-:W-:Y:S01]  /*2fe0*/  ISETP.GT.U32.AND P2, PT, R3, R84, PT ;  /* 0x000000540300720c */ /* 0x000fe20003f44070 */
[----:B------:R-:W-:-:S04]  /*2ff0*/  IMAD.HI.U32 R67, R11, R86, RZ ;  /* 0x000000560b437227 */ /* 0x000fc800078e00ff */
[----:B------:R-:W-:Y:S02]  /*3000*/  IMAD.MOV R73, RZ, RZ, -R67 ;  /* 0x000000ffff497224 */ /* 0x000fe400078e0a43 */
[----:B------:R-:W-:Y:S01]  /*3010*/  IMAD R77, R92, R75, RZ ;  /* 0x0000004b5c4d7224 */ /* 0x000fe200078e02ff */
[----:B------:R-:W-:Y:S01]  /*3020*/  IABS R92, R69 ;  /* 0x00000045005c7213 */ /* 0x000fe20000000000 */
[----:B------:R-:W-:Y:S01]  /*3030*/  IMAD R86, R3, R73, R86 ;  /* 0x0000004903567224 */ /* 0x000fe200078e0256 */
[----:B------:R-:W-:Y:S01]  /*3040*/  LOP3.LUT R73, R5, 0x4, RZ, 0xfc, !PT ;  /* 0x0000000405497812 */ /* 0x000fe200078efcff */
[----:B------:R-:W-:-:S03]  /*3050*/  IMAD.HI.U32 R71, R11, R90, RZ ;  /* 0x0000005a0b477227 */ /* 0x000fc600078e00ff */
[----:B------:R-:W-:Y:S01]  /*3060*/  IABS R96, R73 ;  /* 0x0000004900607213 */ /* 0x000fe20000000000 */
[----:B------:R-:W-:Y:S01]  /*3070*/  @!P2 IMAD.IADD R84, R84, 0x1, -R3 ;  /* 0x000000015454a824 */ /* 0x000fe200078e0a03 */
[----:B------:R-:W-:Y:S01]  /*3080*/  ISETP.GT.U32.AND P2, PT, R3, R86, PT ;  /* 0x000000560300720c */ /* 0x000fe20003f44070 */
[----:B------:R-:W-:-:S04]  /*3090*/  IMAD.HI.U32 R67, R49, R77, R48 ;  /* 0x0000004d31437227 */ /* 0x000fc800078e0030 */
[----:B------:R-:W-:-:S04]  /*30a0*/  IMAD.HI.U32 R48, R11, R92, RZ ;  /* 0x0000005c0b307227 */ /* 0x000fc800078e00ff */
[----:B------:R-:W-:Y:S02]  /*30b0*/  IMAD.MOV R71, RZ, RZ, -R71 ;  /* 0x000000ffff477224 */ /* 0x000fe400078e0a47 */
[----:B------:R-:W-:Y:S02]  /*30c0*/  IMAD.MOV R48, RZ, RZ, -R48 ;  /* 0x000000ffff307224 */ /* 0x000fe400078e0a30 */
[----:B------:R-:W-:Y:S01]  /*30d0*/  IMAD R90, R3, R71, R90 ;  /* 0x00000047035a7224 */ /* 0x000fe200078e025a */
[----:B------:R-:W-:Y:S01]  /*30e0*/  LOP3.LUT R71, R5, 0x8, RZ, 0xfc, !PT ;  /* 0x0000000805477812 */ /* 0x000fe200078efcff */
[C---:B------:R-:W-:Y:S02]  /*30f0*/  IMAD R92, R3.reuse, R48, R92 ;  /* 0x00000030035c7224 */ /* 0x040fe400078e025c */
[----:B------:R-:W-:Y:S01]  /*3100*/  IMAD.MOV.U32 R48, RZ, RZ, R56 ;  /* 0x000000ffff307224 */ /* 0x000fe200078e0038 */
[----:B------:R-:W-:Y:S01]  /*3110*/  IABS R94, R71 ;  /* 0x00000047005e7213 */ /* 0x000fe20000000000 */
[----:B------:R-:W-:Y:S01]  /*3120*/  @!P2 IMAD.IADD R86, R86, 0x1, -R3 ;  /* 0x000000015656a824 */ /* 0x000fe200078e0a03 */
[C---:B------:R-:W-:Y:S01]  /*3130*/  ISETP.GT.U32.AND P2, PT, R3.reuse, R76, PT ;  /* 0x0000004c0300720c */ /* 0x040fe20003f44070 */
[----:B------:R-:W-:Y:S01]  /*3140*/  @!P3 IMAD.MOV R66, RZ, RZ, -R66 ;  /* 0x000000ffff42b224 */ /* 0x000fe200078e0a42 */
[C---:B------:R-:W-:Y:S01]  /*3150*/  ISETP.GT.U32.AND P3, PT, R3.reuse, R80, PT ;  /* 0x000000500300720c */ /* 0x040fe20003f64070 */
[----:B------:R-:W-:Y:S01]  /*3160*/  @!P0 IMAD.MOV R48, RZ, RZ, -R48 ;  /* 0x000000ffff308224 */ /* 0x000fe200078e0a30 */
[C---:B------:R-:W-:Y:S01]  /*3170*/  ISETP.GT.U32.AND P0, PT, R3.reuse, R78, PT ;  /* 0x0000004e0300720c */ /* 0x040fe20003f04070 */
[----:B------:R-:W-:Y:S01]  /*3180*/  @!P1 IMAD.MOV R70, RZ, RZ, -R70 ;  /* 0x000000ffff469224 */ /* 0x000fe200078e0a46 */
[----:B------:R-:W-:Y:S01]  /*3190*/  ISETP.GT.U32.AND P1, PT, R3, R82, PT ;  /* 0x000000520300720c */ /* 0x000fe20003f24070 */
[----:B------:R-:W-:-:S04]  /*31a0*/  IMAD.HI.U32 R49, R11, R94, RZ ;  /* 0x0000005e0b317227 */ /* 0x000fc800078e00ff */
[----:B------:R-:W-:-:S04]  /*31b0*/  IMAD.HI.U32 R63, R11, R96, RZ ;  /* 0x000000600b3f7227 */ /* 0x000fc800078e00ff */
[----:B------:R-:W-:Y:S02]  /*31c0*/  IMAD.MOV R49, RZ, RZ, -R49 ;  /* 0x000000ffff317224 */ /* 0x000fe400078e0a31 */
[----:B------:R-:W-:Y:S02]  /*31d0*/  IMAD.MOV R63, RZ, RZ, -R63 ;  /* 0x000000ffff3f7224 */ /* 0x000fe400078e0a3f */
[C---:B------:R-:W-:Y:S02]  /*31e0*/  IMAD R94, R3.reuse, R49, R94 ;  /* 0x00000031035e7224 */ /* 0x040fe400078e025e */
[C---:B------:R-:W-:Y:S02]  /*31f0*/  IMAD R96, R3.reuse, R63, R96 ;  /* 0x0000003f03607224 */ /* 0x040fe400078e0260 */
[----:B------:R-:W-:Y:S01]  /*3200*/  @!P6 IMAD.MOV R72, RZ, RZ, -R72 ;  /* 0x000000ffff48e224 */ /* 0x000fe200078e0a48 */
[C---:B------:R-:W-:Y:S01]  /*3210*/  ISETP.GT.U32.AND P6, PT, R3.reuse, R84, PT ;  /* 0x000000540300720c */ /* 0x040fe20003fc4070 */
[----:B------:R-:W-:Y:S01]  /*3220*/  @!P2 IMAD.IADD R76, R76, 0x1, -R3 ;  /* 0x000000014c4ca824 */ /* 0x000fe200078e0a03 */
[----:B------:R-:W-:Y:S01]  /*3230*/  ISETP.GT.U32.AND P2, PT, R3, R90, PT ;  /* 0x0000005a0300720c */ /* 0x000fe20003f44070 */
[----:B------:R-:W-:-:S04]  /*3240*/  IMAD.HI.U32 R11, R11, R98, RZ ;  /* 0x000000620b0b7227 */ /* 0x000fc800078e00ff */
[----:B------:R-:W-:Y:S01]  /*3250*/  @!P5 IMAD.MOV R68, RZ, RZ, -R68 ;  /* 0x000000ffff44d224 */ /* 0x000fe200078e0a44 */
[C---:B------:R-:W-:Y:S01]  /*3260*/  ISETP.GT.U32.AND P5, PT, R3.reuse, R86, PT ;  /* 0x000000560300720c */ /* 0x040fe20003fa4070 */
[--C-:B------:R-:W-:Y:S01]  /*3270*/  @!P0 IMAD.IADD R78, R78, 0x1, -R3.reuse ;  /* 0x000000014e4e8824 */ /* 0x100fe200078e0a03 */
[C---:B------:R-:W-:Y:S01]  /*3280*/  ISETP.GT.U32.AND P0, PT, R3.reuse, R92, PT ;  /* 0x0000005c0300720c */ /* 0x040fe20003f04070 */
[--C-:B------:R-:W-:Y:S01]  /*3290*/  @!P3 IMAD.IADD R80, R80, 0x1, -R3.reuse ;  /* 0x000000015050b824 */ /* 0x100fe200078e0a03 */
[C---:B------:R-:W-:Y:S01]  /*32a0*/  ISETP.GT.U32.AND P3, PT, R3.reuse, R94, PT ;  /* 0x0000005e0300720c */ /* 0x040fe20003f64070 */
[----:B------:R-:W-:Y:S01]  /*32b0*/  @!P1 IMAD.IADD R82, R82, 0x1, -R3 ;  /* 0x0000000152529824 */ /* 0x000fe200078e0a03 */
[C---:B------:R-:W-:Y:S01]  /*32c0*/  ISETP.GT.U32.AND P1, PT, R3.reuse, R96, PT ;  /* 0x000000600300720c */ /* 0x040fe20003f24070 */
[----:B------:R-:W-:Y:S01]  /*32d0*/  @!P4 IMAD.MOV R74, RZ, RZ, -R74 ;  /* 0x000000ffff4ac224 */ /* 0x000fe200078e0a4a */
[----:B------:R-:W-:Y:S01]  /*32e0*/  ISETP.GT.U32.AND P4, PT, R3, R88, PT ;  /* 0x000000580300720c */ /* 0x000fe20003f84070 */
[----:B------:R-:W-:-:S02]  /*32f0*/  IMAD.MOV R11, RZ, RZ, -R11 ;  /* 0x000000ffff0b7224 */ /* 0x000fc400078e0a0b */
[----:B------:R-:W-:-:S04]  /*3300*/  IMAD.HI.U32 R67, R67, R100, RZ ;  /* 0x0000006443437227 */ /* 0x000fc800078e00ff */
[C---:B------:R-:W-:Y:S02]  /*3310*/  IMAD R98, R3.reuse, R11, R98 ;  /* 0x0000000b03627224 */ /* 0x040fe400078e0262 */
[----:B------:R-:W-:Y:S02]  /*3320*/  IMAD.MOV R67, RZ, RZ, -R67 ;  /* 0x000000ffff437224 */ /* 0x000fe400078e0a43 */
[--C-:B------:R-:W-:Y:S01]  /*3330*/  @!P6 IMAD.IADD R84, R84, 0x1, -R3.reuse ;  /* 0x000000015454e824 */ /* 0x100fe200078e0a03 */
[----:B------:R-:W-:Y:S01]  /*3340*/  ISETP.GT.U32.AND P6, PT, R3, R98, PT ;  /* 0x000000620300720c */ /* 0x000fe20003fc4070 */
[----:B------:R-:W-:Y:S02]  /*3350*/  IMAD R56, R75, R67, R100 ;  /* 0x000000434b387224 */ /* 0x000fe400078e0264 */
[--C-:B------:R-:W-:Y:S01]  /*3360*/  @!P2 IMAD.IADD R90, R90, 0x1, -R3.reuse ;  /* 0x000000015a5aa824 */ /* 0x100fe200078e0a03 */
[----:B------:R-:W-:Y:S01]  /*3370*/  ISETP.GE.AND P2, PT, R55, RZ, PT ;  /* 0x000000ff3700720c */ /* 0x000fe20003f46270 */
[--C-:B------:R-:W-:Y:S01]  /*3380*/  @!P5 IMAD.IADD R86, R86, 0x1, -R3.reuse ;  /* 0x000000015656d824 */ /* 0x100fe200078e0a03 */
[----:B------:R-:W-:Y:S01]  /*3390*/  ISETP.GT.U32.AND P5, PT, R75, R56, PT ;  /* 0x000000384b00720c */ /* 0x000fe20003fa4070 */
[--C-:B------:R-:W-:Y:S01]  /*33a0*/  @!P0 IMAD.IADD R92, R92, 0x1, -R3.reuse ;  /* 0x000000015c5c8824 */ /* 0x100fe200078e0a03 */
[----:B------:R-:W-:Y:S01]  /*33b0*/  ISETP.GE.AND P0, PT, R57, RZ, PT ;  /* 0x000000ff3900720c */ /* 0x000fe20003f06270 */
[--C-:B------:R-:W-:Y:S01]  /*33c0*/  @!P3 IMAD.IADD R94, R94, 0x1, -R3.reuse ;  /* 0x000000015e5eb824 */ /* 0x100fe200078e0a03 */
[----:B------:R-:W-:Y:S01]  /*33d0*/  ISETP.GE.AND P3, PT, R59, RZ, PT ;  /* 0x000000ff3b00720c */ /* 0x000fe20003f66270 */
[--C-:B------:R-:W-:Y:S01]  /*33e0*/  @!P1 IMAD.IADD R96, R96, 0x1, -R3.reuse ;  /* 0x0000000160609824 */ /* 0x100fe200078e0a03 */
[----:B------:R-:W-:Y:S01]  /*33f0*/  ISETP.GE.AND P1, PT, R61, RZ, PT ;  /* 0x000000ff3d00720c */ /* 0x000fe20003f26270 */
[--C-:B------:R-:W-:Y:S01]  /*3400*/  @!P4 IMAD.IADD R88, R88, 0x1, -R3.reuse ;  /* 0x000000015858c824 */ /* 0x100fe200078e0a03 */
[----:B------:R-:W-:Y:S01]  /*3410*/  ISETP.GE.AND P4, PT, R53, RZ, PT ;  /* 0x000000ff3500720c */ /* 0x000fe20003f86270 */
[----:B------:R-:W-:Y:S01]  /*3420*/  @!P6 IMAD.IADD R98, R98, 0x1, -R3 ;  /* 0x000000016262e824 */ /* 0x000fe200078e0a03 */
[----:B------:R-:W-:Y:S01]  /*3430*/  ISETP.GE.AND P6, PT, R65, RZ, PT ;  /* 0x000000ff4100720c */ /* 0x000fe20003fc6270 */
[----:B------:R-:W-:Y:S01]  /*3440*/  @!P2 IMAD.MOV R78, RZ, RZ, -R78 ;  /* 0x000000ffff4ea224 */ /* 0x000fe200078e0a4e */
[C---:B------:R-:W-:Y:S01]  /*3450*/  ISETP.GT.U32.AND P2, PT, R3.reuse, R90, PT ;  /* 0x0000005a0300720c */ /* 0x040fe20003f44070 */
[----:B------:R-:W-:Y:S01]  /*3460*/  @!P5 IMAD.IADD R56, R56, 0x1, -R75 ;  /* 0x000000013838d824 */ /* 0x000fe200078e0a4b */
[C---:B------:R-:W-:Y:S01]  /*3470*/  ISETP.GT.U32.AND P5, PT, R3.reuse, R98, PT ;  /* 0x000000620300720c */ /* 0x040fe20003fa4070 */
[----:B------:R-:W-:Y:S01]  /*3480*/  @!P0 IMAD.MOV R80, RZ, RZ, -R80 ;  /* 0x000000ffff508224 */ /* 0x000fe200078e0a50 */
[C---:B------:R-:W-:Y:S01]  /*3490*/  ISETP.GT.U32.AND P0, PT, R3.reuse, R92, PT ;  /* 0x0000005c0300720c */ /* 0x040fe20003f04070 */
[----:B------:R-:W-:Y:S01]  /*34a0*/  @!P3 IMAD.MOV R82, RZ, RZ, -R82 ;  /* 0x000000ffff52b224 */ /* 0x000fe200078e0a52 */
[C---:B------:R-:W-:Y:S01]  /*34b0*/  ISETP.GT.U32.AND P3, PT, R3.reuse, R94, PT ;  /* 0x0000005e0300720c */ /* 0x040fe20003f64070 */
[----:B------:R-:W-:Y:S01]  /*34c0*/  @!P1 IMAD.MOV R84, RZ, RZ, -R84 ;  /* 0x000000ffff549224 */ /* 0x000fe200078e0a54 */
[C---:B------:R-:W-:Y:S01]  /*34d0*/  ISETP.GT.U32.AND P1, PT, R3.reuse, R96, PT ;  /* 0x000000600300720c */ /* 0x040fe20003f24070 */
[----:B------:R-:W-:Y:S01]  /*34e0*/  @!P4 IMAD.MOV R76, RZ, RZ, -R76 ;  /* 0x000000ffff4cc224 */ /* 0x000fe200078e0a4c */
[----:B------:R-:W-:Y:S01]  /*34f0*/  ISETP.GT.U32.AND P4, PT, R3, R88, PT ;  /* 0x000000580300720c */ /* 0x000fe20003f84070 */
[----:B------:R-:W-:Y:S01]  /*3500*/  @!P6 IMAD.MOV R86, RZ, RZ, -R86 ;  /* 0x000000ffff56e224 */ /* 0x000fe200078e0a56 */
        /* <DEDUP_REMOVED lines=13> */
[----:B------:R-:W-:Y:S01]  /*35e0*/  @!P6 IMAD.IADD R56, R56, 0x1, -R75 ;  /* 0x000000013838e824 */ /* 0x000fe200078e0a4b */
[----:B------:R-:W-:Y:S01]  /*35f0*/  LOP3.LUT R3, RZ, R51, RZ, 0x33, !PT ;  /* 0x00000033ff037212 */ /* 0x000fe200078e33ff */
[----:B------:R-:W-:Y:S01]  /*3600*/  @!P2 IMAD.MOV R88, RZ, RZ, -R88 ;  /* 0x000000ffff58a224 */ /* 0x000fe200078e0a58 */
[----:B------:R-:W-:Y:S01]  /*3610*/  ISETP.NE.AND P2, PT, R51, RZ, PT ;  /* 0x000000ff3300720c */ /* 0x000fe20003f45270 */
[----:B------:R-:W-:Y:S01]  /*3620*/  @!P5 IMAD.MOV R96, RZ, RZ, -R96 ;  /* 0x000000ffff60d224 */ /* 0x000fe200078e0a60 */
[----:B------:R-:W-:Y:S01]  /*3630*/  ISETP.GE.AND P6, PT, R182, RZ, PT ;  /* 0x000000ffb600720c */ /* 0x000fe20003fc6270 */
[----:B------:R-:W-:Y:S01]  /*3640*/  @!P0 IMAD.MOV R90, RZ, RZ, -R90 ;  /* 0x000000ffff5a8224 */ /* 0x000fe200078e0a5a */
[C---:B------:R-:W-:Y:S01]  /*3650*/  SEL R7, R3.reuse, R7, !P2 ;  /* 0x0000000703077207 */ /* 0x040fe20005000000 */
[----:B------:R-:W-:Y:S01]  /*3660*/  @!P3 IMAD.MOV R92, RZ, RZ, -R92 ;  /* 0x000000ffff5cb224 */ /* 0x000fe200078e0a5c */
[C---:B------:R-:W-:Y:S01]  /*3670*/  SEL R9, R3.reuse, R9, !P2 ;  /* 0x0000000903097207 */ /* 0x040fe20005000000 */
[----:B------:R-:W-:Y:S01]  /*3680*/  @!P1 IMAD.MOV R94, RZ, RZ, -R94 ;  /* 0x000000ffff5e9224 */ /* 0x000fe200078e0a5e */
[C---:B------:R-:W-:Y:S01]  /*3690*/  SEL R10, R3.reuse, R10, !P2 ;  /* 0x0000000a030a7207 */ /* 0x040fe20005000000 */
[----:B------:R-:W-:Y:S01]  /*36a0*/  @!P4 IMAD.MOV R98, RZ, RZ, -R98 ;  /* 0x000000ffff62c224 */ /* 0x000fe200078e0a62 */
[----:B------:R-:W-:Y:S01]  /*36b0*/  SEL R8, R3, R8, !P2 ;  /* 0x0000000803087207 */ /* 0x000fe20005000000 */
[----:B-1----:R-:W-:Y:S01]  /*36c0*/  IMAD R7, R7, UR10, RZ ;  /* 0x0000000a07077c24 */ /* 0x002fe2000f8e02ff */
[----:B------:R-:W-:Y:S01]  /*36d0*/  SEL R12, R3, R12, !P2 ;  /* 0x0000000c030c7207 */ /* 0x000fe20005000000 */
[----:B------:R-:W-:Y:S01]  /*36e0*/  IMAD R9, R9, UR10, RZ ;  /* 0x0000000a09097c24 */ /* 0x000fe2000f8e02ff */
[C---:B------:R-:W-:Y:S01]  /*36f0*/  SEL R13, R3.reuse, R13, !P2 ;  /* 0x0000000d030d7207 */ /* 0x040fe20005000000 */
[----:B------:R-:W-:Y:S01]  /*3700*/  IMAD R10, R10, UR10, RZ ;  /* 0x0000000a0a0a7c24 */ /* 0x000fe2000f8e02ff */
[C---:B------:R-:W-:Y:S01]  /*3710*/  SEL R14, R3.reuse, R14, !P2 ;  /* 0x0000000e030e7207 */ /* 0x040fe20005000000 */
[----:B------:R-:W-:Y:S01]  /*3720*/  IMAD R12, R12, UR10, RZ ;  /* 0x0000000a0c0c7c24 */ /* 0x000fe2000f8e02ff */
[----:B------:R-:W-:Y:S01]  /*3730*/  SEL R15, R3, R15, !P2 ;  /* 0x0000000f030f7207 */ /* 0x000fe20005000000 */
        /* <DEDUP_REMOVED lines=71> */
[C---:B------:R-:W-:Y:S01]  /*3bb0*/  SEL R60, R3.reuse, R60, !P2 ;  /* 0x0000003c033c7207 */ /* 0x040fe20005000000 */
[----:B------:R-:W-:Y:S01]  /*3bc0*/  @!P6 IMAD.MOV R56, RZ, RZ, -R56 ;  /* 0x000000ffff38e224 */ /* 0x000fe200078e0a38 */
[C---:B------:R-:W-:Y:S01]  /*3bd0*/  SEL R62, R3.reuse, R62, !P2 ;  /* 0x0000003e033e7207 */ /* 0x040fe20005000000 */
[----:B------:R-:W-:Y:S01]  /*3be0*/  IMAD R58, R58, UR10, RZ ;  /* 0x0000000a3a3a7c24 */ /* 0x000fe2000f8e02ff */
        /* <DEDUP_REMOVED lines=36> */
[----:B------:R-:W-:Y:S01]  /*3e30*/  SEL R3, R3, R98, !P2 ;  /* 0x0000006203037207 */ /* 0x000fe20005000000 */
[----:B------:R-:W-:Y:S01]  /*3e40*/  IMAD R94, R94, UR10, RZ ;  /* 0x0000000a5e5e7c24 */ /* 0x000fe2000f8e02ff */
[----:B---3--:R-:W-:Y:S01]  /*3e50*/  LEA R180, P1, R6, UR12, 0x1 ;  /* 0x0000000c06b47c11 */ /* 0x008fe2000f8208ff */
[----:B------:R-:W-:Y:S01]  /*3e60*/  IMAD R96, R96, UR10, RZ ;  /* 0x0000000a60607c24 */ /* 0x000fe2000f8e02ff */
[----:B------:R-:W-:Y:S01]  /*3e70*/  LEA R179, P2, R2, UR12, 0x1 ;  /* 0x0000000c02b37c11 */ /* 0x000fe2000f8408ff */
[----:B------:R-:W-:Y:S01]  /*3e80*/  IMAD R3, R3, UR10, RZ ;  /* 0x0000000a03037c24 */ /* 0x000fe2000f8e02ff */
[----:B------:R-:W-:-:S02]  /*3e90*/  LEA.HI.X.SX32 R176, R6, UR13, 0x1, P1 ;  /* 0x0000000d06b07c11 */ /* 0x000fc400088f0eff */
[----:B------:R-:W-:Y:S01]  /*3ea0*/  LEA.HI.X.SX32 R175, R2, UR13, 0x1, P2 ;  /* 0x0000000d02af7c11 */ /* 0x000fe200090f0eff */
[----:B------:R-:W-:Y:S01]  /*3eb0*/  IMAD R2, R54, UR10, RZ ;  /* 0x0000000a36027c24 */ /* 0x000fe2000f8e02ff */
[----:B------:R-:W-:Y:S02]  /*3ec0*/  LEA R178, P3, R4, UR12, 0x1 ;  /* 0x0000000c04b27c11 */ /* 0x000fe4000f8608ff */
[----:B------:R-:W-:Y:S02]  /*3ed0*/  LEA R172, P1, R7, UR14, 0x1 ;  /* 0x0000000e07ac7c11 */ /* 0x000fe4000f8208ff */
[----:B------:R-:W-:Y:S02]  /*3ee0*/  LEA R168, P2, R9, UR14, 0x1 ;  /* 0x0000000e09a87c11 */ /* 0x000fe4000f8408ff */
[----:B------:R-:W-:Y:S02]  /*3ef0*/  LEA R166, P4, R10, UR14, 0x1 ;  /* 0x0000000e0aa67c11 */ /* 0x000fe4000f8808ff */
[----:B------:R-:W-:Y:S01]  /*3f00*/  LEA.HI.X.SX32 R174, R4, UR13, 0x1, P3 ;  /* 0x0000000d04ae7c11 */ /* 0x000fe200098f0eff */
[----:B------:R-:W-:Y:S01]  /*3f10*/  IMAD R4, R48, UR10, RZ ;  /* 0x0000000a30047c24 */ /* 0x000fe2000f8e02ff */
[----:B------:R-:W-:Y:S01]  /*3f20*/  LEA R164, P5, R12, UR14, 0x1 ;  /* 0x0000000e0ca47c11 */ /* 0x000fe2000f8a08ff */
[----:B------:R-:W0:Y:S01]  /*3f30*/  LDCU UR10, c[0x0][0x3a4] ;  /* 0x00007480ff0a77ac */ /* 0x000e220008000800 */
[----:B------:R-:W-:-:S02]  /*3f40*/  LEA.HI.X.SX32 R173, R7, UR15, 0x1, P1 ;  /* 0x0000000f07ad7c11 */ /* 0x000fc400088f0eff */
[----:B------:R-:W-:Y:S02]  /*3f50*/  LEA.HI.X.SX32 R169, R9, UR15, 0x1, P2 ;  /* 0x0000000f09a97c11 */ /* 0x000fe400090f0eff */
[----:B------:R-:W-:Y:S02]  /*3f60*/  LEA.HI.X.SX32 R167, R10, UR15, 0x1, P4 ;  /* 0x0000000f0aa77c11 */ /* 0x000fe4000a0f0eff */
[----:B------:R-:W-:Y:S02]  /*3f70*/  LEA R162, P3, R13, UR14, 0x1 ;  /* 0x0000000e0da27c11 */ /* 0x000fe4000f8608ff */
[----:B------:R-:W-:Y:S02]  /*3f80*/  LEA R160, P1, R14, UR14, 0x1 ;  /* 0x0000000e0ea07c11 */ /* 0x000fe4000f8208ff */
[----:B------:R-:W-:Y:S02]  /*3f90*/  LEA R158, P2, R15, UR14, 0x1 ;  /* 0x0000000e0f9e7c11 */ /* 0x000fe4000f8408ff */
[----:B------:R-:W-:-:S02]  /*3fa0*/  LEA R156, P4, R16, UR14, 0x1 ;  /* 0x0000000e109c7c11 */ /* 0x000fc4000f8808ff */
[----:B------:R-:W-:Y:S02]  /*3fb0*/  LEA.HI.X.SX32 R165, R12, UR15, 0x1, P5 ;  /* 0x0000000f0ca57c11 */ /* 0x000fe4000a8f0eff */
[----:B------:R-:W-:Y:S02]  /*3fc0*/  LEA R154, P5, R17, UR14, 0x1 ;  /* 0x0000000e119a7c11 */ /* 0x000fe4000f8a08ff */
[----:B------:R-:W-:Y:S02]  /*3fd0*/  LEA.HI.X.SX32 R163, R13, UR15, 0x1, P3 ;  /* 0x0000000f0da37c11 */ /* 0x000fe400098f0eff */
[----:B------:R-:W-:Y:S02]  /*3fe0*/  LEA.HI.X.SX32 R161, R14, UR15, 0x1, P1 ;  /* 0x0000000f0ea17c11 */ /* 0x000fe400088f0eff */
[----:B------:R-:W-:Y:S02]  /*3ff0*/  LEA.HI.X.SX32 R159, R15, UR15, 0x1, P2 ;  /* 0x0000000f0f9f7c11 */ /* 0x000fe400090f0eff */
[----:B------:R-:W-:-:S02]  /*4000*/  LEA.HI.X.SX32 R157, R16, UR15, 0x1, P4 ;  /* 0x0000000f109d7c11 */ /* 0x000fc4000a0f0eff */
[----:B------:R-:W-:Y:S02]  /*4010*/  LEA R152, P3, R18, UR14, 0x1 ;  /* 0x0000000e12987c11 */ /* 0x000fe4000f8608ff */
[----:B------:R-:W-:Y:S02]  /*4020*/  LEA R150, P1, R19, UR14, 0x1 ;  /* 0x0000000e13967c11 */ /* 0x000fe4000f8208ff */
[----:B------:R-:W-:Y:S02]  /*4030*/  LEA R148, P2, R20, UR14, 0x1 ;  /* 0x0000000e14947c11 */ /* 0x000fe4000f8408ff */
[----:B------:R-:W-:Y:S02]  /*4040*/  LEA R146, P4, R21, UR14, 0x1 ;  /* 0x0000000e15927c11 */ /* 0x000fe4000f8808ff */
[----:B------:R-:W-:Y:S02]  /*4050*/  LEA.HI.X.SX32 R155, R17, UR15, 0x1, P5 ;  /* 0x0000000f119b7c11 */ /* 0x000fe4000a8f0eff */
[----:B------:R-:W-:-:S02]  /*4060*/  LEA R144, P5, R22, UR14, 0x1 ;  /* 0x0000000e16907c11 */ /* 0x000fc4000f8a08ff */
[----:B------:R-:W-:Y:S02]  /*4070*/  LEA.HI.X.SX32 R153, R18, UR15, 0x1, P3 ;  /* 0x0000000f12997c11 */ /* 0x000fe400098f0eff */
[----:B------:R-:W-:Y:S02]  /*4080*/  LEA.HI.X.SX32 R151, R19, UR15, 0x1, P1 ;  /* 0x0000000f13977c11 */ /* 0x000fe400088f0eff */
[----:B------:R-:W-:Y:S02]  /*4090*/  LEA.HI.X.SX32 R149, R20, UR15, 0x1, P2 ;  /* 0x0000000f14957c11 */ /* 0x000fe400090f0eff */
[----:B------:R-:W-:Y:S02]  /*40a0*/  LEA.HI.X.SX32 R147, R21, UR15, 0x1, P4 ;  /* 0x0000000f15937c11 */ /* 0x000fe4000a0f0eff */
[----:B------:R-:W-:Y:S02]  /*40b0*/  LEA R142, P3, R23, UR14, 0x1 ;  /* 0x0000000e178e7c11 */ /* 0x000fe4000f8608ff */
[----:B------:R-:W-:-:S02]  /*40c0*/  LEA R140, P1, R24, UR14, 0x1 ;  /* 0x0000000e188c7c11 */ /* 0x000fc4000f8208ff */
[----:B------:R-:W-:Y:S02]  /*40d0*/  LEA R138, P2, R25, UR14, 0x1 ;  /* 0x0000000e198a7c11 */ /* 0x000fe4000f8408ff */
[----:B------:R-:W-:Y:S02]  /*40e0*/  LEA R136, P4, R26, UR14, 0x1 ;  /* 0x0000000e1a887c11 */ /* 0x000fe4000f8808ff */
[----:B------:R-:W-:Y:S02]  /*40f0*/  LEA.HI.X.SX32 R145, R22, UR15, 0x1, P5 ;  /* 0x0000000f16917c11 */ /* 0x000fe4000a8f0eff */
[----:B------:R-:W-:Y:S02]  /*4100*/  LEA R134, P5, R27, UR14, 0x1 ;  /* 0x0000000e1b867c11 */ /* 0x000fe4000f8a08ff */
[----:B------:R-:W-:Y:S02]  /*4110*/  LEA.HI.X.SX32 R143, R23, UR15, 0x1, P3 ;  /* 0x0000000f178f7c11 */ /* 0x000fe400098f0eff */
        /* <DEDUP_REMOVED lines=13> */
[----:B------:R-:W-:Y:S02]  /*41f0*/  ISETP.NE.AND P0, PT, R50, RZ, PT ;  /* 0x000000ff3200720c */ /* 0x000fe40003f05270 */
[----:B------:R-:W-:Y:S02]  /*4200*/  LEA R122, P3, R33, UR14, 0x1 ;  /* 0x0000000e217a7c11 */ /* 0x000fe4000f8608ff */
[----:B------:R-:W-:Y:S02]  /*4210*/  LEA R120, P1, R34, UR14, 0x1 ;  /* 0x0000000e22787c11 */ /* 0x000fe4000f8208ff */
[----:B------:R-:W-:Y:S02]  /*4220*/  LEA R118, P2, R35, UR14, 0x1 ;  /* 0x0000000e23767c11 */ /* 0x000fe4000f8408ff */
[----:B------:R-:W-:Y:S02]  /*4230*/  LEA R116, P4, R36, UR14, 0x1 ;  /* 0x0000000e24747c11 */ /* 0x000fe4000f8808ff */
[----:B------:R-:W-:-:S02]  /*4240*/  LEA.HI.X.SX32 R125, R32, UR15, 0x1, P5 ;  /* 0x0000000f207d7c11 */ /* 0x000fc4000a8f0eff */
[----:B------:R-:W-:Y:S02]  /*4250*/  LEA R114, P5, R37, UR14, 0x1 ;  /* 0x0000000e25727c11 */ /* 0x000fe4000f8a08ff */
[----:B------:R-:W-:Y:S02]  /*4260*/  LEA.HI.X.SX32 R123, R33, UR15, 0x1, P3 ;  /* 0x0000000f217b7c11 */ /* 0x000fe400098f0eff */
[----:B------:R-:W-:Y:S02]  /*4270*/  LEA.HI.X.SX32 R121, R34, UR15, 0x1, P1 ;  /* 0x0000000f22797c11 */ /* 0x000fe400088f0eff */
[----:B------:R-:W-:Y:S02]  /*4280*/  LEA.HI.X.SX32 R119, R35, UR15, 0x1, P2 ;  /* 0x0000000f23777c11 */ /* 0x000fe400090f0eff */
[----:B------:R-:W-:Y:S02]  /*4290*/  LEA.HI.X.SX32 R117, R36, UR15, 0x1, P4 ;  /* 0x0000000f24757c11 */ /* 0x000fe4000a0f0eff */
[----:B------:R-:W-:-:S02]  /*42a0*/  LEA R112, P3, R38, UR14, 0x1 ;  /* 0x0000000e26707c11 */ /* 0x000fc4000f8608ff */
[----:B------:R-:W-:Y:S02]  /*42b0*/  LEA R110, P1, R39, UR14, 0x1 ;  /* 0x0000000e276e7c11 */ /* 0x000fe4000f8208ff */
[----:B------:R-:W-:Y:S02]  /*42c0*/  LEA R108, P2, R40, UR14, 0x1 ;  /* 0x0000000e286c7c11 */ /* 0x000fe4000f8408ff */
[----:B------:R-:W-:Y:S02]  /*42d0*/  LEA R106, P4, R41, UR14, 0x1 ;  /* 0x0000000e296a7c11 */ /* 0x000fe4000f8808ff */
[----:B------:R-:W-:Y:S02]  /*42e0*/  LEA.HI.X.SX32 R115, R37, UR15, 0x1, P5 ;  /* 0x0000000f25737c11 */ /* 0x000fe4000a8f0eff */
[----:B------:R-:W-:Y:S02]  /*42f0*/  LEA R104, P5, R42, UR14, 0x1 ;  /* 0x0000000e2a687c11 */ /* 0x000fe4000f8a08ff */
[----:B------:R-:W-:-:S02]  /*4300*/  LEA.HI.X.SX32 R113, R38, UR15, 0x1, P3 ;  /* 0x0000000f26717c11 */ /* 0x000fc400098f0eff */
[----:B------:R-:W-:Y:S02]  /*4310*/  LEA.HI.X.SX32 R111, R39, UR15, 0x1, P1 ;  /* 0x0000000f276f7c11 */ /* 0x000fe400088f0eff */
[----:B------:R-:W-:Y:S02]  /*4320*/  LEA.HI.X.SX32 R109, R40, UR15, 0x1, P2 ;  /* 0x0000000f286d7c11 */ /* 0x000fe400090f0eff */
[----:B------:R-:W-:Y:S02]  /*4330*/  LEA.HI.X.SX32 R107, R41, UR15, 0x1, P4 ;  /* 0x0000000f296b7c11 */ /* 0x000fe4000a0f0eff */
[----:B------:R-:W-:Y:S02]  /*4340*/  LEA R102, P3, R43, UR14, 0x1 ;  /* 0x0000000e2b667c11 */ /* 0x000fe4000f8608ff */
[----:B------:R-:W-:Y:S02]  /*4350*/  LEA R100, P1, R44, UR14, 0x1 ;  /* 0x0000000e2c647c11 */ /* 0x000fe4000f8208ff */
[----:B------:R-:W-:-:S02]  /*4360*/  LEA R54, P2, R45, UR14, 0x1 ;  /* 0x0000000e2d367c11 */ /* 0x000fc4000f8408ff */
[----:B------:R-:W-:Y:S02]  /*4370*/  LEA R52, P4, R53, UR14, 0x1 ;  /* 0x0000000e35347c11 */ /* 0x000fe4000f8808ff */
[----:B------:R-:W-:Y:S02]  /*4380*/  @!P0 LOP3.LUT R56, RZ, R50, RZ, 0x33, !PT ;  /* 0x00000032ff388212 */ /* 0x000fe400078e33ff */
[----:B------:R-:W-:Y:S02]  /*4390*/  LEA.HI.X.SX32 R105, R42, UR15, 0x1, P5 ;  /* 0x0000000f2a697c11 */ /* 0x000fe4000a8f0eff */
[----:B------:R-:W-:Y:S01]  /*43a0*/  LEA R50, P5, R47, UR14, 0x1 ;  /* 0x0000000e2f327c11 */ /* 0x000fe2000f8a08ff */
[----:B0-----:R-:W-:Y:S01]  /*43b0*/  IMAD R56, R56, UR10, RZ ;  /* 0x0000000a38387c24 */ /* 0x001fe2000f8e02ff */
[----:B------:R-:W-:Y:S02]  /*43c0*/  LEA.HI.X.SX32 R103, R43, UR15, 0x1, P3 ;  /* 0x0000000f2b677c11 */ /* 0x000fe400098f0eff */
[----:B------:R-:W-:Y:S01]  /*43d0*/  LEA.HI.X.SX32 R101, R44, UR15, 0x1, P1 ;  /* 0x0000000f2c657c11 */ /* 0x000fe200088f0eff */
[----:B------:R-:W-:Y:S01]  /*43e0*/  IMAD.WIDE R190, R56, 0x2, RZ ;  /* 0x0000000238be7825 */ /* 0x000fe200078e02ff */
[----:B------:R-:W-:-:S02]  /*43f0*/  LEA.HI.X.SX32 R55, R45, UR15, 0x1, P2 ;  /* 0x0000000f2d377c11 */ /* 0x000fc400090f0eff */
[----:B------:R-:W-:Y:S02]  /*4400*/  LEA.HI.X.SX32 R53, R53, UR15, 0x1, P4 ;  /* 0x0000000f35357c11 */ /* 0x000fe4000a0f0eff */
        /* <DEDUP_REMOVED lines=24> */
[----:B------:R-:W-:Y:S02]  /*4590*/  LOP3.LUT R57, R188, 0x3f, RZ, 0xc0, !PT ;  /* 0x0000003fbc397812 */ /* 0x000fe400078ec0ff */
[----:B------:R-:W-:Y:S02]  /*45a0*/  LEA.HI.X.SX32 R31, R70, UR15, 0x1, P5 ;  /* 0x0000000f461f7c11 */ /* 0x000fe4000a8f0eff */
[----:B------:R-:W-:Y:S01]  /*45b0*/  LEA R20, P5, R80, UR14, 0x1 ;  /* 0x0000000e50147c11 */ /* 0x000fe2000f8a08ff */
[----:B----4-:R-:W-:Y:S01]  /*45c0*/  IMAD R57, R57, R186, RZ ;  /* 0x000000ba39397224 */ /* 0x010fe200078e02ff */
[----:B------:R-:W-:Y:S02]  /*45d0*/  LEA.HI.X.SX32 R29, R72, UR15, 0x1, P3 ;  /* 0x0000000f481d7c11 */ /* 0x000fe400098f0eff */
[----:B------:R-:W-:-:S02]  /*45e0*/  CS2R R72, SRZ ;  /* 0x0000000000487805 */ /* 0x000fc4000001ff00 */
[----:B------:R-:W-:Y:S02]  /*45f0*/  LEA.HI.X.SX32 R27, R74, UR15, 0x1, P1 ;  /* 0x0000000f4a1b7c11 */ /* 0x000fe400088f0eff */
[----:B------:R-:W-:Y:S02]  /*4600*/  CS2R R74, SRZ ;  /* 0x00000000004a7805 */ /* 0x000fe4000001ff00 */
[----:B------:R-:W-:Y:S02]  /*4610*/  LEA.HI.X.SX32 R25, R76, UR15, 0x1, P2 ;  /* 0x0000000f4c197c11 */ /* 0x000fe400090f0eff */
[----:B------:R-:W-:Y:S02]  /*4620*/  CS2R R76, SRZ ;  /* 0x00000000004c7805 */ /* 0x000fe4000001ff00 */
[----:B------:R-:W-:Y:S02]  /*4630*/  LEA.HI.X.SX32 R23, R78, UR15, 0x1, P4 ;  /* 0x0000000f4e177c11 */ /* 0x000fe4000a0f0eff */
[----:B------:R-:W-:-:S02]  /*4640*/  CS2R R78, SRZ ;  /* 0x00000000004e7805 */ /* 0x000fc4000001ff00 */
[----:B------:R-:W-:Y:S01]  /*4650*/  LEA R170, P6, R8, UR14, 0x1 ;  /* 0x0000000e08aa7c11 */ /* 0x000fe2000f8c08ff */
[----:B------:R-:W-:Y:S01]  /*4660*/  IMAD.SHL.U32 R186, R186, 0x40, RZ ;  /* 0x00000040baba7824 */ /* 0x000fe200078e00ff */
[----:B------:R-:W-:Y:S01]  /*4670*/  LEA R18, P3, R82, UR14, 0x1 ;  /* 0x0000000e52127c11 */ /* 0x000fe2000f8608ff */
[----:B------:R-:W-:Y:S01]  /*4680*/  IMAD.SHL.U32 R183, R57, 0x2, RZ ;  /* 0x0000000239b77824 */ /* 0x000fe200078e00ff */
[----:B------:R-:W-:Y:S02]  /*4690*/  LEA R16, P1, R84, UR14, 0x1 ;  /* 0x0000000e54107c11 */ /* 0x000fe4000f8208ff */
[----:B------:R-:W-:Y:S02]  /*46a0*/  LEA R14, P2, R86, UR14, 0x1 ;  /* 0x0000000e560e7c11 */ /* 0x000fe4000f8408ff */
[----:B------:R-:W-:Y:S02]  /*46b0*/  LEA R12, P4, R88, UR14, 0x1 ;  /* 0x0000000e580c7c11 */ /* 0x000fe4000f8808ff */
[----:B------:R-:W-:-:S02]  /*46c0*/  LEA.HI.X.SX32 R21, R80, UR15, 0x1, P5 ;  /* 0x0000000f50157c11 */ /* 0x000fc4000a8f0eff */
[----:B------:R-:W-:Y:S02]  /*46d0*/  CS2R R80, SRZ ;  /* 0x0000000000507805 */ /* 0x000fe4000001ff00 */
[----:B------:R-:W-:Y:S02]  /*46e0*/  LEA.HI.X.SX32 R171, R8, UR15, 0x1, P6 ;  /* 0x0000000f08ab7c11 */ /* 0x000fe4000b0f0eff */
[----:B------:R-:W-:Y:S02]  /*46f0*/  LEA R10, P5, R90, UR14, 0x1 ;  /* 0x0000000e5a0a7c11 */ /* 0x000fe4000f8a08ff */
[----:B------:R-:W-:Y:S02]  /*4700*/  LEA.HI.X.SX32 R19, R82, UR15, 0x1, P3 ;  /* 0x0000000f52137c11 */ /* 0x000fe400098f0eff */
[----:B------:R-:W-:Y:S02]  /*4710*/  CS2R R82, SRZ ;  /* 0x0000000000527805 */ /* 0x000fe4000001ff00 */
[----:B------:R-:W-:-:S02]  /*4720*/  LEA.HI.X.SX32 R17, R84, UR15, 0x1, P1 ;  /* 0x0000000f54117c11 */ /* 0x000fc400088f0eff */
[----:B------:R-:W-:Y:S02]  /*4730*/  LEA.HI.X.SX32 R15, R86, UR15, 0x1, P2 ;  /* 0x0000000f560f7c11 */ /* 0x000fe400090f0eff */
[----:B------:R-:W-:Y:S02]  /*4740*/  LEA.HI.X.SX32 R13, R88, UR15, 0x1, P4 ;  /* 0x0000000f580d7c11 */ /* 0x000fe4000a0f0eff */
[----:B------:R-:W-:Y:S02]  /*4750*/  CS2R R88, SRZ ;  /* 0x0000000000587805 */ /* 0x000fe4000001ff00 */
[----:B------:R-:W-:Y:S02]  /*4760*/  LEA R177, P0, R0, UR12, 0x1 ;  /* 0x0000000c00b17c11 */ /* 0x000fe4000f8008ff */
[----:B------:R-:W-:Y:S02]  /*4770*/  LEA R8, P3, R92, UR14, 0x1 ;  /* 0x0000000e5c087c11 */ /* 0x000fe4000f8608ff */
[----:B------:R-:W-:-:S02]  /*4780*/  LEA R6, P1, R94, UR14, 0x1 ;  /* 0x0000000e5e067c11 */ /* 0x000fc4000f8208ff */
[----:B------:R-:W-:Y:S02]  /*4790*/  LEA R4, P2, R96, UR14, 0x1 ;  /* 0x0000000e60047c11 */ /* 0x000fe4000f8408ff */
[----:B------:R-:W-:Y:S02]  /*47a0*/  LEA R2, P4, R3, UR14, 0x1 ;  /* 0x0000000e03027c11 */ /* 0x000fe4000f8808ff */
[----:B------:R-:W-:Y:S02]  /*47b0*/  SHF.R.S32.HI R184, RZ, 0x1f, R57 ;  /* 0x0000001fffb87819 */ /* 0x000fe40000011439 */
[----:B------:R-:W-:Y:S02]  /*47c0*/  LEA.HI.X.SX32 R11, R90, UR15, 0x1, P5 ;  /* 0x0000000f5a0b7c11 */ /* 0x000fe4000a8f0eff */
[----:B------:R-:W-:Y:S02]  /*47d0*/  CS2R R90, SRZ ;  /* 0x00000000005a7805 */ /* 0x000fe4000001ff00 */
[----:B------:R-:W-:-:S02]  /*47e0*/  LEA.HI.X.SX32 R9, R92, UR15, 0x1, P3 ;  /* 0x0000000f5c097c11 */ /* 0x000fc400098f0eff */
[----:B------:R-:W-:Y:S02]  /*47f0*/  LEA.HI.X.SX32 R7, R94, UR15, 0x1, P1 ;  /* 0x0000000f5e077c11 */ /* 0x000fe400088f0eff */
[----:B------:R-:W-:Y:S02]  /*4800*/  LEA.HI.X.SX32 R5, R96, UR15, 0x1, P2 ;  /* 0x0000000f60057c11 */ /* 0x000fe400090f0eff */
[----:B------:R-:W-:Y:S02]  /*4810*/  LEA.HI.X.SX32 R3, R3, UR15, 0x1, P4 ;  /* 0x0000000f03037c11 */ /* 0x000fe4000a0f0eff */
[----:B------:R-:W-:Y:S02]  /*4820*/  LEA.HI.X.SX32 R0, R0, UR13, 0x1, P0 ;  /* 0x0000000d00007c11 */ /* 0x000fe400080f0eff */
[----:B------:R-:W-:-:S07]  /*4830*/  SHF.L.U64.HI R184, R57, 0x1, R184 ;  /* 0x0000000139b87819 */ /* 0x000fce00000102b8 */
.L_x_2:
[C---:B------:R-:W-:Y:S02]  /*4840*/  LEA.HI R57, R188.reuse, 0x30, RZ, 0x1c ;  /* 0x00000030bc397811 */ /* 0x040fe400078fe0ff */
[----:B------:R-:W-:Y:S02]  /*4850*/  SHF.R.U32.HI R56, RZ, 0x4, R188 ;  /* 0x00000004ff387819 */ /* 0x000fe400000116bc */
[----:B------:R-:W-:Y:S02]  /*4860*/  ISETP.GE.AND P5, PT, R57, UR7, PT ;  /* 0x0000000739007c0c */ /* 0x000fe4000bfa6270 */
[----:B------:R-:W-:Y:S02]  /*4870*/  LOP3.LUT R57, R188, 0x3f, RZ, 0xc0, !PT ;  /* 0x0000003fbc397812 */ /* 0x000fe400078ec0ff */
[----:B------:R-:W-:Y:S02]  /*4880*/  SGXT.U32 R56, R56, 0x4 ;  /* 0x000000043838781a */ /* 0x000fe40000000000 */
[----:B------:R-:W-:-:S02]  /*4890*/  IADD3 R66, P1, PT, R190, R180, RZ ;  /* 0x000000b4be427210 */ /* 0x000fc40007f3e0ff */
[----:B------:R-:W-:Y:S02]  /*48a0*/  ISETP.GE.AND P0, PT, R57, UR7, PT ;  /* 0x0000000739007c0c */ /* 0x000fe4000bf06270 */
[C---:B------:R-:W-:Y:S01]  /*48b0*/  LOP3.LUT R57, R56.reuse, 0x10, RZ, 0xfc, !PT ;  /* 0x0000001038397812 */ /* 0x040fe200078efcff */
[----:B------:R-:W-:Y:S01]  /*48c0*/  IMAD.X R67, R191, 0x1, R176, P1 ;  /* 0x00000001bf437824 */ /* 0x000fe200008e06b0 */
[C---:B------:R-:W-:Y:S02]  /*48d0*/  ISETP.GE.AND P2, PT, R56.reuse, UR7, PT ;  /* 0x0000000738007c0c */ /* 0x040fe4000bf46270 */
[----:B------:R-:W-:Y:S02]  /*48e0*/  PRMT R61, RZ, 0x7610, R61 ;  /* 0x00007610ff3d7816 */ /* 0x000fe4000000003d */
[----:B------:R-:W-:Y:S02]  /*48f0*/  LOP3.LUT R56, R56, 0x20, RZ, 0xfc, !PT ;  /* 0x0000002038387812 */ /* 0x000fe400078efcff */
[----:B------:R-:W-:-:S02]  /*4900*/  IADD3 R70, P4, PT, R190, R177, RZ ;  /* 0x000000b1be467210 */ /* 0x000fc40007f9e0ff */
[----:B------:R-:W-:Y:S01]  /*4910*/  ISETP.GE.AND P3, PT, R57, UR7, PT ;  /* 0x0000000739007c0c */ /* 0x000fe2000bf66270 */
[----:B------:R0:W2:Y:S01]  /*4920*/  @!P5 LDG.E.U16 R61, desc[UR8][R66.64] ;  /* 0x00000008423dd981 */ /* 0x0000a2000c1e1500 */
[----:B------:R-:W-:Y:S01]  /*4930*/  ISETP.GE.AND P1, PT, R56, UR7, PT ;  /* 0x0000000738007c0c */ /* 0x000fe2000bf26270 */
[C---:B------:R-:W-:Y:S01]  /*4940*/  IMAD.X R71, R191.reuse, 0x1, R0, P4 ;  /* 0x00000001bf477824 */ /* 0x040fe200020e0600 */
[C---:B------:R-:W-:Y:S02]  /*4950*/  IADD3 R58, P5, PT, R190.reuse, R178, RZ ;  /* 0x000000b2be3a7210 */ /* 0x040fe40007fbe0ff */
[----:B------:R-:W-:Y:S02]  /*4960*/  IADD3 R56, P4, PT, R190, R179, RZ ;  /* 0x000000b3be387210 */ /* 0x000fe40007f9e0ff */
[----:B------:R-:W-:Y:S01]  /*4970*/  PRMT R64, RZ, 0x7610, R64 ;  /* 0x00007610ff407816 */ /* 0x000fe20000000040 */
[C---:B------:R-:W-:Y:S01]  /*4980*/  IMAD.X R59, R191.reuse, 0x1, R174, P5 ;  /* 0x00000001bf3b7824 */ /* 0x040fe200028e06ae */
[----:B------:R-:W-:Y:S01]  /*4990*/  PRMT R62, RZ, 0x7610, R62 ;  /* 0x00007610ff3e7816 */ /* 0x000fe2000000003e */
[----:B------:R-:W-:Y:S01]  /*49a0*/  IMAD.X R57, R191, 0x1, R175, P4 ;  /* 0x00000001bf397824 */ /* 0x000fe200020e06af */
[----:B------:R-:W-:-:S02]  /*49b0*/  PRMT R208, RZ, 0x7610, R208 ;  /* 0x00007610ffd07816 */ /* 0x000fc400000000d0 */
[----:B------:R-:W3:Y:S04]  /*49c0*/  @!P2 LDG.E.U16 R64, desc[UR8][R70.64] ;  /* 0x000000084640a981 */ /* 0x000ee8000c1e1500 */
[----:B------:R-:W4:Y:S01]  /*49d0*/  @!P3 LDG.E.U16 R62, desc[UR8][R58.64] ;  /* 0x000000083a3eb981 */ /* 0x000f22000c1e1500 */
[----:B------:R-:W-:Y:S01]  /*49e0*/  PRMT R206, RZ, 0x7610, R206 ;  /* 0x00007610ffce7816 */ /* 0x000fe200000000ce */
[C---:B0-----:R-:W-:Y:S01]  /*49f0*/  IMAD.IADD R66, R100.reuse, 0x1, R183 ;  /* 0x0000000164427824 */ /* 0x041fe200078e02b7 */
[----:B------:R-:W-:Y:S01]  /*4a00*/  PRMT R205, RZ, 0x7610, R205 ;  /* 0x00007610ffcd7816 */ /* 0x000fe200000000cd */
[----:B------:R0:W5:Y:S01]  /*4a10*/  @!P1 LDG.E.U16 R208, desc[UR8][R56.64] ;  /* 0x0000000838d09981 */ /* 0x000162000c1e1500 */
[----:B------:R-:W-:Y:S02]  /*4a20*/  IADD3 RZ, P1, PT, R100, R183, RZ ;  /* 0x000000b764ff7210 */ /* 0x000fe40007f3e0ff */
[----:B------:R-:W-:-:S02]  /*4a30*/  PRMT R204, RZ, 0x7610, R204 ;  /* 0x00007610ffcc7816 */ /* 0x000fc400000000cc */
[-C--:B------:R-:W-:Y:S01]  /*4a40*/  IADD3 RZ, P2, PT, R54, R183.reuse, RZ ;  /* 0x000000b736ff7210 */ /* 0x080fe20007f5e0ff */
[----:B------:R-:W-:Y:S01]  /*4a50*/  IMAD.X R67, R101, 0x1, R184, P1 ;  /* 0x0000000165437824 */ /* 0x000fe200008e06b8 */
[----:B------:R-:W-:Y:S01]  /*4a60*/  BAR.SYNC.DEFER_BLOCKING 0x0 ;  /* 0x0000000000007b1d */ /* 0x000fe20000010000 */
[----:B------:R-:W-:-:S05]  /*4a70*/  IADD3 RZ, P1, PT, R104, R183, RZ ;  /* 0x000000b768ff7210 */ /* 0x000fca0007f3e0ff */
[--C-:B0-----:R-:W-:Y:S01]  /*4a80*/  IMAD.X R57, R105, 0x1, R184.reuse, P1 ;  /* 0x0000000169397824 */ /* 0x101fe200008e06b8 */
[-C--:B------:R-:W-:Y:S01]  /*4a90*/  IADD3 RZ, P1, PT, R108, R183.reuse, RZ ;  /* 0x000000b76cff7210 */ /* 0x080fe20007f3e0ff */
[----:B------:R-:W-:Y:S01]  /*4aa0*/  IMAD.IADD R56, R104, 0x1, R183 ;  /* 0x0000000168387824 */ /* 0x000fe200078e02b7 */
[----:B------:R-:W-:Y:S01]  /*4ab0*/  PRMT R203, RZ, 0x7610, R203 ;  /* 0x00007610ffcb7816 */ /* 0x000fe200000000cb */
[--C-:B------:R-:W-:Y:S01]  /*4ac0*/  IMAD.X R69, R55, 0x1, R184.reuse, P2 ;  /* 0x0000000137457824 */ /* 0x100fe200010e06b8 */
[----:B------:R0:W2:Y:S04]  /*4ad0*/  @!P0 LDG.E.U16 R206, desc[UR8][R66.64] ;  /* 0x0000000842ce8981 */ /* 0x0000a8000c1e1500 */
[----:B------:R1:W2:Y:S01]  /*4ae0*/  @!P0 LDG.E.U16 R205, desc[UR8][R56.64] ;  /* 0x0000000838cd8981 */ /* 0x0002a2000c1e1500 */
[----:B0-----:R-:W-:Y:S01]  /*4af0*/  IMAD.X R67, R109, 0x1, R184, P1 ;  /* 0x000000016d437824 */ /* 0x001fe200008e06b8 */
[----:B------:R-:W-:Y:S01]  /*4b00*/  IADD3 RZ, P1, PT, R112, R183, RZ ;  /* 0x000000b770ff7210 */ /* 0x000fe20007f3e0ff */
[----:B------:R-:W-:-:S04]  /*4b10*/  IMAD.IADD R66, R108, 0x1, R183 ;  /* 0x000000016c427824 */ /* 0x000fc800078e02b7 */
[----:B-1----:R-:W-:Y:S01]  /*4b20*/  IMAD.X R57, R113, 0x1, R184, P1 ;  /* 0x0000000171397824 */ /* 0x002fe200008e06b8 */
[-C--:B------:R-:W-:Y:S01]  /*4b30*/  IADD3 RZ, P1, PT, R116, R183.reuse, RZ ;  /* 0x000000b774ff7210 */ /* 0x080fe20007f3e0ff */
[----:B------:R0:W2:Y:S01]  /*4b40*/  @!P0 LDG.E.U16 R204, desc[UR8][R66.64] ;  /* 0x0000000842cc8981 */ /* 0x0000a2000c1e1500 */
[--C-:B------:R-:W-:Y:S01]  /*4b50*/  IMAD.IADD R56, R112, 0x1, R183.reuse ;  /* 0x0000000170387824 */ /* 0x100fe200078e02b7 */
[-C--:B------:R-:W-:Y:S02]  /*4b60*/  IADD3 RZ, P2, PT, R102, R183.reuse, RZ ;  /* 0x000000b766ff7210 */ /* 0x080fe40007f5e0ff */
[----:B------:R-:W-:Y:S02]  /*4b70*/  PRMT R202, RZ, 0x7610, R202 ;  /* 0x00007610ffca7816 */ /* 0x000fe400000000ca */
[----:B------:R1:W2:Y:S01]  /*4b80*/  @!P0 LDG.E.U16 R203, desc[UR8][R56.64] ;  /* 0x0000000838cb8981 */ /* 0x0002a2000c1e1500 */
[----:B0-----:R-:W-:Y:S01]  /*4b90*/  IMAD.X R67, R117, 0x1, R184, P1 ;  /* 0x0000000175437824 */ /* 0x001fe200008e06b8 */
[----:B------:R-:W-:Y:S01]  /*4ba0*/  IADD3 RZ, P1, PT, R120, R183, RZ ;  /* 0x000000b778ff7210 */ /* 0x000fe20007f3e0ff */
[--C-:B------:R-:W-:Y:S01]  /*4bb0*/  IMAD.IADD R66, R116, 0x1, R183.reuse ;  /* 0x0000000174427824 */ /* 0x100fe200078e02b7 */
[----:B------:R-:W-:Y:S01]  /*4bc0*/  PRMT R60, RZ, 0x7610, R60 ;  /* 0x00007610ff3c7816 */ /* 0x000fe2000000003c */
[----:B------:R-:W-:-:S02]  /*4bd0*/  IMAD.IADD R68, R54, 0x1, R183 ;  /* 0x0000000136447824 */ /* 0x000fc400078e02b7 */
[--C-:B-1----:R-:W-:Y:S01]  /*4be0*/  IMAD.X R57, R121, 0x1, R184.reuse, P1 ;  /* 0x0000000179397824 */ /* 0x102fe200008e06b8 */
[-C--:B------:R-:W-:Y:S01]  /*4bf0*/  IADD3 RZ, P1, PT, R124, R183.reuse, RZ ;  /* 0x000000b77cff7210 */ /* 0x080fe20007f3e0ff */
[----:B------:R-:W-:Y:S01]  /*4c00*/  IMAD.X R59, R103, 0x1, R184, P2 ;  /* 0x00000001673b7824 */ /* 0x000fe200010e06b8 */
[----:B------:R-:W-:Y:S01]  /*4c10*/  IADD3 RZ, P2, PT, R106, R183, RZ ;  /* 0x000000b76aff7210 */ /* 0x000fe20007f5e0ff */
[----:B------:R0:W2:Y:S01]  /*4c20*/  @!P0 LDG.E.U16 R202, desc[UR8][R66.64] ;  /* 0x0000000842ca8981 */ /* 0x0000a2000c1e1500 */
[----:B------:R-:W-:Y:S01]  /*4c30*/  PRMT R201, RZ, 0x7610, R201 ;  /* 0x00007610ffc97816 */ /* 0x000fe200000000c9 */
[----:B------:R-:W-:Y:S01]  /*4c40*/  IMAD.IADD R56, R120, 0x1, R183 ;  /* 0x0000000178387824 */ /* 0x000fe200078e02b7 */
[----:B------:R-:W-:Y:S01]  /*4c50*/  PRMT R63, RZ, 0x7610, R63 ;  /* 0x00007610ff3f7816 */ /* 0x000fe2000000003f */
[----:B------:R1:W2:Y:S01]  /*4c60*/  @!P0 LDG.E.U16 R60, desc[UR8][R68.64] ;  /* 0x00000008443c8981 */ /* 0x0002a2000c1e1500 */
[----:B------:R-:W-:Y:S01]  /*4c70*/  IMAD.IADD R58, R102, 0x1, R183 ;  /* 0x00000001663a7824 */ /* 0x000fe200078e02b7 */
[----:B------:R-:W-:-:S02]  /*4c80*/  PRMT R200, RZ, 0x7610, R200 ;  /* 0x00007610ffc87816 */ /* 0x000fc400000000c8 */
[----:B------:R1:W2:Y:S01]  /*4c90*/  @!P0 LDG.E.U16 R201, desc[UR8][R56.64] ;  /* 0x0000000838c98981 */ /* 0x0002a2000c1e1500 */
[--C-:B0-----:R-:W-:Y:S01]  /*4ca0*/  IMAD.X R67, R125, 0x1, R184.reuse, P1 ;  /* 0x000000017d437824 */ /* 0x101fe200008e06b8 */
[-C--:B------:R-:W-:Y:S02]  /*4cb0*/  IADD3 RZ, P1, PT, R128, R183.reuse, RZ ;  /* 0x000000b780ff7210 */ /* 0x080fe40007f3e0ff */
[----:B------:R0:W2:Y:S01]  /*4cc0*/  @!P0 LDG.E.U16 R63, desc[UR8][R58.64] ;  /* 0x000000083a3f8981 */ /* 0x0000a2000c1e1500 */
[----:B-1----:R-:W-:Y:S01]  /*4cd0*/  IMAD.X R69, R107, 0x1, R184, P2 ;  /* 0x000000016b457824 */ /* 0x002fe200010e06b8 */
[-C--:B------:R-:W-:Y:S01]  /*4ce0*/  IADD3 RZ, P2, PT, R110, R183.reuse, RZ ;  /* 0x000000b76eff7210 */ /* 0x080fe20007f5e0ff */
[--C-:B------:R-:W-:Y:S01]  /*4cf0*/  IMAD.IADD R66, R124, 0x1, R183.reuse ;  /* 0x000000017c427824 */ /* 0x100fe200078e02b7 */
[----:B------:R-:W-:Y:S01]  /*4d00*/  PRMT R236, RZ, 0x7610, R236 ;  /* 0x00007610ffec7816 */ /* 0x000fe200000000ec */
[--C-:B------:R-:W-:Y:S01]  /*4d10*/  IMAD.X R57, R129, 0x1, R184.reuse, P1 ;  /* 0x0000000181397824 */ /* 0x100fe200008e06b8 */
[-C--:B------:R-:W-:Y:S01]  /*4d20*/  IADD3 RZ, P1, PT, R132, R183.reuse, RZ ;  /* 0x000000b784ff7210 */ /* 0x080fe20007f3e0ff */
[--C-:B------:R-:W-:Y:S01]  /*4d30*/  IMAD.IADD R68, R106, 0x1, R183.reuse ;  /* 0x000000016a447824 */ /* 0x100fe200078e02b7 */
[----:B------:R1:W2:Y:S01]  /*4d40*/  @!P0 LDG.E.U16 R200, desc[UR8][R66.64] ;  /* 0x0000000842c88981 */ /* 0x0002a2000c1e1500 */
[----:B0-----:R-:W-:Y:S01]  /*4d50*/  IMAD.X R59, R111, 0x1, R184, P2 ;  /* 0x000000016f3b7824 */ /* 0x001fe200010e06b8 */
[----:B------:R-:W-:Y:S01]  /*4d60*/  IADD3 RZ, P2, PT, R114, R183, RZ ;  /* 0x000000b772ff7210 */ /* 0x000fe20007f5e0ff */
[----:B------:R-:W-:Y:S01]  /*4d70*/  IMAD.IADD R56, R128, 0x1, R183 ;  /* 0x0000000180387824 */ /* 0x000fe200078e02b7 */
[----:B------:R-:W-:Y:S01]  /*4d80*/  PRMT R199, RZ, 0x7610, R199 ;  /* 0x00007610ffc77816 */ /* 0x000fe200000000c7 */
[----:B------:R0:W2:Y:S01]  /*4d90*/  @!P0 LDG.E.U16 R236, desc[UR8][R68.64] ;  /* 0x0000000844ec8981 */ /* 0x0000a2000c1e1500 */
[----:B------:R-:W-:Y:S01]  /*4da0*/  PRMT R235, RZ, 0x7610, R235 ;  /* 0x00007610ffeb7816 */ /* 0x000fe200000000eb */
[----:B------:R-:W-:-:S02]  /*4db0*/  IMAD.IADD R58, R110, 0x1, R183 ;  /* 0x000000016e3a7824 */ /* 0x000fc400078e02b7 */
[--C-:B-1----:R-:W-:Y:S01]  /*4dc0*/  IMAD.X R67, R133, 0x1, R184.reuse, P1 ;  /* 0x0000000185437824 */ /* 0x102fe200008e06b8 */
[-C--:B------:R-:W-:Y:S01]  /*4dd0*/  IADD3 RZ, P1, PT, R136, R183.reuse, RZ ;  /* 0x000000b788ff7210 */ /* 0x080fe20007f3e0ff */
[----:B------:R1:W2:Y:S01]  /*4de0*/  @!P0 LDG.E.U16 R199, desc[UR8][R56.64] ;  /* 0x0000000838c78981 */ /* 0x0002a2000c1e1500 */
[----:B0-----:R-:W-:Y:S01]  /*4df0*/  IMAD.X R69, R115, 0x1, R184, P2 ;  /* 0x0000000173457824 */ /* 0x001fe200010e06b8 */
[----:B------:R-:W-:Y:S02]  /*4e00*/  IADD3 RZ, P2, PT, R118, R183, RZ ;  /* 0x000000b776ff7210 */ /* 0x000fe40007f5e0ff */
[----:B------:R0:W2:Y:S01]  /*4e10*/  @!P0 LDG.E.U16 R235, desc[UR8][R58.64] ;  /* 0x000000083aeb8981 */ /* 0x0000a2000c1e1500 */
[----:B------:R-:W-:Y:S01]  /*4e20*/  PRMT R198, RZ, 0x7610, R198 ;  /* 0x00007610ffc67816 */ /* 0x000fe200000000c6 */
[--C-:B------:R-:W-:Y:S01]  /*4e30*/  IMAD.IADD R66, R132, 0x1, R183.reuse ;  /* 0x0000000184427824 */ /* 0x100fe200078e02b7 */
        /* <DEDUP_REMOVED lines=9> */
[----:B------:R-:W-:Y:S01]  /*4ed0*/  IMAD.IADD R56, R136, 0x1, R183 ;  /* 0x0000000188387824 */ /* 0x000fe200078e02b7 */
        /* <DEDUP_REMOVED lines=23> */
[-C--:B------:R-:W-:Y:S01]  /*5050*/  IADD3 R70, P1, PT, R172, R183.reuse, RZ ;  /* 0x000000b7ac467210 */ /* 0x080fe20007f3e0ff */
[----:B------:R1:W2:Y:S01]  /*5060*/  @!P0 LDG.E.U16 R231, desc[UR8][R58.64] ;  /* 0x000000083ae78981 */ /* 0x0002a2000c1e1500 */
[----:B0-----:R-:W-:Y:S01]  /*5070*/  IMAD.X R69, R131, 0x1, R184, P2 ;  /* 0x0000000183457824 */ /* 0x001fe200010e06b8 */
[----:B------:R-:W-:Y:S02]  /*5080*/  IADD3 RZ, P2, PT, R134, R183, RZ ;  /* 0x000000b786ff7210 */ /* 0x000fe40007f5e0ff */
[----:B------:R0:W2:Y:S01]  /*5090*/  @!P0 LDG.E.U16 R195, desc[UR8][R56.64] ;  /* 0x0000000838c38981 */ /* 0x0000a2000c1e1500 */
[----:B------:R-:W-:Y:S01]  /*50a0*/  PRMT R230, RZ, 0x7610, R230 ;  /* 0x00007610ffe67816 */ /* 0x000fe200000000e6 */
[----:B------:R-:W-:Y:S02]  /*50b0*/  IMAD.X R71, R173, 0x1, R184, P1 ;  /* 0x00000001ad477824 */ /* 0x000fe400008e06b8 */
[----:B------:R-:W-:-:S02]  /*50c0*/  IMAD.IADD R68, R130, 0x1, R183 ;  /* 0x0000000182447824 */ /* 0x000fc400078e02b7 */
[----:B-1----:R-:W-:Y:S01]  /*50d0*/  IMAD.X R59, R135, 0x1, R184, P2 ;  /* 0x00000001873b7824 */ /* 0x002fe200010e06b8 */
[-C--:B------:R-:W-:Y:S01]  /*50e0*/  IADD3 RZ, P2, PT, R138, R183.reuse, RZ ;  /* 0x000000b78aff7210 */ /* 0x080fe20007f5e0ff */
[--C-:B------:R-:W-:Y:S01]  /*50f0*/  IMAD.IADD R58, R134, 0x1, R183.reuse ;  /* 0x00000001863a7824 */ /* 0x100fe200078e02b7 */
[----:B------:R1:W2:Y:S01]  /*5100*/  @!P0 LDG.E.U16 R230, desc[UR8][R68.64] ;  /* 0x0000000844e68981 */ /* 0x0002a2000c1e1500 */
[-C--:B0-----:R-:W-:Y:S01]  /*5110*/  IADD3 R56, P1, PT, R6, R183.reuse, RZ ;  /* 0x000000b706387210 */ /* 0x081fe20007f3e0ff */
[----:B------:R-:W-:Y:S01]  /*5120*/  IMAD.IADD R66, R148, 0x1, R183 ;  /* 0x0000000194427824 */ /* 0x000fe200078e02b7 */
[----:B------:R-:W-:Y:S02]  /*5130*/  PRMT R229, RZ, 0x7610, R229 ;  /* 0x00007610ffe57816 */ /* 0x000fe400000000e5 */
[----:B------:R-:W-:Y:S01]  /*5140*/  PRMT R194, RZ, 0x7610, R194 ;  /* 0x00007610ffc27816 */ /* 0x000fe200000000c2 */
[----:B------:R-:W-:Y:S01]  /*5150*/  IMAD.X R57, R7, 0x1, R184, P1 ;  /* 0x0000000107397824 */ /* 0x000fe200008e06b8 */
[----:B------:R-:W-:-:S02]  /*5160*/  IADD3 R84, P1, PT, R10, R183, RZ ;  /* 0x000000b70a547210 */ /* 0x000fc40007f3e0ff */
[----:B------:R0:W2:Y:S01]  /*5170*/  @!P0 LDG.E.U16 R229, desc[UR8][R58.64] ;  /* 0x000000083ae58981 */ /* 0x0000a2000c1e1500 */
[--C-:B-1----:R-:W-:Y:S01]  /*5180*/  IMAD.X R69, R139, 0x1, R184.reuse, P2 ;  /* 0x000000018b457824 */ /* 0x102fe200010e06b8 */
[-C--:B------:R-:W-:Y:S01]  /*5190*/  IADD3 RZ, P2, PT, R142, R183.reuse, RZ ;  /* 0x000000b78eff7210 */ /* 0x080fe20007f5e0ff */
[----:B------:R-:W-:Y:S01]  /*51a0*/  IMAD.X R85, R11, 0x1, R184, P1 ;  /* 0x000000010b557824 */ /* 0x000fe200008e06b8 */
[----:B------:R-:W-:Y:S01]  /*51b0*/  PRMT R228, RZ, 0x7610, R228 ;  /* 0x00007610ffe47816 */ /* 0x000fe200000000e4 */
[----:B------:R1:W2:Y:S01]  /*51c0*/  @!P0 LDG.E.U16 R194, desc[UR8][R66.64] ;  /* 0x0000000842c28981 */ /* 0x0002a2000c1e1500 */
[----:B------:R-:W-:Y:S01]  /*51d0*/  PRMT R99, RZ, 0x7610, R99 ;  /* 0x00007610ff637816 */ /* 0x000fe20000000063 */
[----:B------:R-:W-:Y:S01]  /*51e0*/  IMAD.IADD R68, R138, 0x1, R183 ;  /* 0x000000018a447824 */ /* 0x000fe200078e02b7 */
[----:B------:R-:W-:Y:S01]  /*51f0*/  PRMT R227, RZ, 0x7610, R227 ;  /* 0x00007610ffe37816 */ /* 0x000fe200000000e3 */
[----:B0-----:R-:W-:Y:S01]  /*5200*/  IMAD.X R59, R143, 0x1, R184, P2 ;  /* 0x000000018f3b7824 */ /* 0x001fe200010e06b8 */
[-C--:B------:R-:W-:Y:S01]  /*5210*/  IADD3 RZ, P2, PT, R146, R183.reuse, RZ ;  /* 0x000000b792ff7210 */ /* 0x080fe20007f5e0ff */
[----:B------:R-:W-:Y:S01]  /*5220*/  IMAD.IADD R58, R142, 0x1, R183 ;  /* 0x000000018e3a7824 */ /* 0x000fe200078e02b7 */
[----:B------:R0:W2:Y:S01]  /*5230*/  @!P0 LDG.E.U16 R228, desc[UR8][R68.64] ;  /* 0x0000000844e48981 */ /* 0x0000a2000c1e1500 */
[----:B-1----:R-:W-:-:S03]  /*5240*/  IADD3 R66, P1, PT, R18, R183, RZ ;  /* 0x000000b712427210 */ /* 0x002fc60007f3e0ff */
[----:B------:R1:W2:Y:S01]  /*5250*/  @!P0 LDG.E.U16 R99, desc[UR8][R70.64] ;  /* 0x0000000846638981 */ /* 0x0002a2000c1e1500 */
[----:B------:R-:W-:Y:S01]  /*5260*/  PRMT R224, RZ, 0x7610, R224 ;  /* 0x00007610ffe07816 */ /* 0x000fe200000000e0 */
[----:B------:R-:W-:Y:S02]  /*5270*/  IMAD.X R67, R19, 0x1, R184, P1 ;  /* 0x0000000113437824 */ /* 0x000fe400008e06b8 */
[----:B------:R1:W2:Y:S01]  /*5280*/  @!P0 LDG.E.U16 R227, desc[UR8][R58.64] ;  /* 0x000000083ae38981 */ /* 0x0002a2000c1e1500 */
[----:B------:R-:W-:Y:S01]  /*5290*/  PRMT R226, RZ, 0x7610, R226 ;  /* 0x00007610ffe27816 */ /* 0x000fe200000000e2 */
[----:B0-----:R-:W-:Y:S02]  /*52a0*/  IMAD.X R69, R147, 0x1, R184, P2 ;  /* 0x0000000193457824 */ /* 0x001fe400010e06b8 */
[----:B------:R-:W-:Y:S01]  /*52b0*/  IMAD.IADD R68, R146, 0x1, R183 ;  /* 0x0000000192447824 */ /* 0x000fe200078e02b7 */
[----:B------:R0:W2:Y:S01]  /*52c0*/  @!P0 LDG.E.U16 R224, desc[UR8][R56.64] ;  /* 0x0000000838e08981 */ /* 0x0000a2000c1e1500 */
[----:B-1----:R-:W-:-:S02]  /*52d0*/  IADD3 R70, P1, PT, R22, R183, RZ ;  /* 0x000000b716467210 */ /* 0x002fc40007f3e0ff */
[----:B------:R-:W-:Y:S01]  /*52e0*/  PRMT R223, RZ, 0x7610, R223 ;  /* 0x00007610ffdf7816 */ /* 0x000fe200000000df */
[----:B------:R1:W2:Y:S01]  /*52f0*/  @!P0 LDG.E.U16 R226, desc[UR8][R68.64] ;  /* 0x0000000844e28981 */ /* 0x0002a2000c1e1500 */
[-C--:B------:R-:W-:Y:S01]  /*5300*/  IADD3 R58, P2, PT, R2, R183.reuse, RZ ;  /* 0x000000b7023a7210 */ /* 0x080fe20007f5e0ff */
[--C-:B------:R-:W-:Y:S01]  /*5310*/  IMAD.X R71, R23, 0x1, R184.reuse, P1 ;  /* 0x0000000117477824 */ /* 0x100fe200008e06b8 */
[----:B------:R-:W-:Y:S02]  /*5320*/  PRMT R225, RZ, 0x7610, R225 ;  /* 0x00007610ffe17816 */ /* 0x000fe400000000e1 */
[----:B------:R1:W2:Y:S01]  /*5330*/  @!P0 LDG.E.U16 R223, desc[UR8][R84.64] ;  /* 0x0000000854df8981 */ /* 0x0002a2000c1e1500 */
[----:B------:R-:W-:Y:S01]  /*5340*/  IMAD.X R59, R3, 0x1, R184, P2 ;  /* 0x00000001033b7824 */ /* 0x000fe200010e06b8 */
[-C--:B0-----:R-:W-:Y:S02]  /*5350*/  IADD3 R56, P1, PT, R30, R183.reuse, RZ ;  /* 0x000000b71e387210 */ /* 0x081fe40007f3e0ff */
[----:B-1----:R-:W-:-:S02]  /*5360*/  IADD3 R68, P2, PT, R14, R183, RZ ;  /* 0x000000b70e447210 */ /* 0x002fc40007f5e0ff */
[----:B------:R0:W2:Y:S01]  /*5370*/  @!P0 LDG.E.U16 R225, desc[UR8][R58.64] ;  /* 0x000000083ae18981 */ /* 0x0000a2000c1e1500 */
[----:B------:R-:W-:Y:S01]  /*5380*/  PRMT R221, RZ, 0x7610, R221 ;  /* 0x00007610ffdd7816 */ /* 0x000fe200000000dd */
[----:B------:R-:W-:Y:S01]  /*5390*/  IMAD.X R57, R31, 0x1, R184, P1 ;  /* 0x000000011f397824 */ /* 0x000fe200008e06b8 */
[----:B------:R-:W-:Y:S01]  /*53a0*/  PRMT R222, RZ, 0x7610, R222 ;  /* 0x00007610ffde7816 */ /* 0x000fe200000000de */
[--C-:B------:R-:W-:Y:S01]  /*53b0*/  IMAD.X R69, R15, 0x1, R184.reuse, P2 ;  /* 0x000000010f457824 */ /* 0x100fe200010e06b8 */
[-C--:B------:R-:W-:Y:S02]  /*53c0*/  IADD3 R84, P1, PT, R34, R183.reuse, RZ ;  /* 0x000000b722547210 */ /* 0x080fe40007f3e0ff */
[----:B------:R1:W2:Y:S01]  /*53d0*/  @!P0 LDG.E.U16 R221, desc[UR8][R66.64] ;  /* 0x0000000842dd8981 */ /* 0x0002a2000c1e1500 */
[-C--:B0-----:R-:W-:Y:S02]  /*53e0*/  IADD3 R58, P2, PT, R26, R183.reuse, RZ ;  /* 0x000000b71a3a7210 */ /* 0x081fe40007f5e0ff */
[----:B------:R-:W-:Y:S01]  /*53f0*/  IMAD.X R85, R35, 0x1, R184, P1 ;  /* 0x0000000123557824 */ /* 0x000fe200008e06b8 */
[----:B------:R-:W-:Y:S01]  /*5400*/  PRMT R219, RZ, 0x7610, R219 ;  /* 0x00007610ffdb7816 */ /* 0x000fe200000000db */
[----:B------:R0:W2:Y:S01]  /*5410*/  @!P0 LDG.E.U16 R222, desc[UR8][R68.64] ;  /* 0x0000000844de8981 */ /* 0x0000a2000c1e1500 */
[----:B------:R-:W-:Y:S01]  /*5420*/  PRMT R220, RZ, 0x7610, R220 ;  /* 0x00007610ffdc7816 */ /* 0x000fe200000000dc */
[----:B------:R-:W-:Y:S01]  /*5430*/  IMAD.X R59, R27, 0x1, R184, P2 ;  /* 0x000000011b3b7824 */ /* 0x000fe200010e06b8 */
[----:B-1----:R-:W-:-:S02]  /*5440*/  IADD3 R66, P1, PT, R42, R183, RZ ;  /* 0x000000b72a427210 */ /* 0x002fc40007f3e0ff */
[----:B------:R-:W-:Y:S02]  /*5450*/  PRMT R217, RZ, 0x7610, R217 ;  /* 0x00007610ffd97816 */ /* 0x000fe400000000d9 */
[----:B------:R1:W2:Y:S01]  /*5460*/  @!P0 LDG.E.U16 R219, desc[UR8][R58.64] ;  /* 0x000000083adb8981 */ /* 0x0002a2000c1e1500 */
[-C--:B0-----:R-:W-:Y:S01]  /*5470*/  IADD3 R68, P2, PT, R38, R183.reuse, RZ ;  /* 0x000000b726447210 */ /* 0x081fe20007f5e0ff */
[----:B------:R-:W-:Y:S02]  /*5480*/  IMAD.X R67, R43, 0x1, R184, P1 ;  /* 0x000000012b437824 */ /* 0x000fe400008e06b8 */
[----:B------:R0:W2:Y:S01]  /*5490*/  @!P0 LDG.E.U16 R220, desc[UR8][R70.64] ;  /* 0x0000000846dc8981 */ /* 0x0000a2000c1e1500 */
[----:B------:R-:W-:Y:S01]  /*54a0*/  PRMT R218, RZ, 0x7610, R218 ;  /* 0x00007610ffda7816 */ /* 0x000fe200000000da */
[----:B------:R-:W-:Y:S02]  /*54b0*/  IMAD.X R69, R39, 0x1, R184, P2 ;  /* 0x0000000127457824 */ /* 0x000fe400010e06b8 */
[----:B------:R0:W2:Y:S01]  /*54c0*/  @!P0 LDG.E.U16 R217, desc[UR8][R84.64] ;  /* 0x0000000854d98981 */ /* 0x0000a2000c1e1500 */
[----:B-1----:R-:W-:-:S02]  /*54d0*/  IADD3 R58, P1, PT, R50, R183, RZ ;  /* 0x000000b7323a7210 */ /* 0x002fc40007f3e0ff */
[----:B------:R-:W-:Y:S01]  /*54e0*/  PRMT R214, RZ, 0x7610, R214 ;  /* 0x00007610ffd67816 */ /* 0x000fe200000000d6 */
[----:B------:R1:W2:Y:S01]  /*54f0*/  @!P0 LDG.E.U16 R218, desc[UR8][R56.64] ;  /* 0x0000000838da8981 */ /* 0x0002a2000c1e1500 */
[-C--:B0-----:R-:W-:Y:S01]  /*5500*/  IADD3 R70, P2, PT, R46, R183.reuse, RZ ;  /* 0x000000b72e467210 */ /* 0x081fe20007f5e0ff */
[----:B------:R-:W-:Y:S01]  /*5510*/  IMAD.X R59, R51, 0x1, R184, P1 ;  /* 0x00000001333b7824 */ /* 0x000fe200008e06b8 */
[----:B------:R-:W-:-:S03]  /*5520*/  IADD3 R84, P1, PT, R158, R183, RZ ;  /* 0x000000b79e547210 */ /* 0x000fc60007f3e0ff */
[--C-:B------:R-:W-:Y:S01]  /*5530*/  IMAD.X R71, R47, 0x1, R184.reuse, P2 ;  /* 0x000000012f477824 */ /* 0x100fe200010e06b8 */
[----:B-1----:R-:W-:Y:S01]  /*5540*/  IADD3 R56, P2, PT, R150, R183, RZ ;  /* 0x000000b796387210 */ /* 0x002fe20007f5e0ff */
[----:B------:R-:W-:-:S03]  /*5550*/  IMAD.X R85, R159, 0x1, R184, P1 ;  /* 0x000000019f557824 */ /* 0x000fc600008e06b8 */
[----:B------:R0:W2:Y:S01]  /*5560*/  @!P0 LDG.E.U16 R214, desc[UR8][R70.64] ;  /* 0x0000000846d68981 */ /* 0x0000a2000c1e1500 */
[----:B------:R-:W-:Y:S02]  /*5570*/  PRMT R212, RZ, 0x7610, R212 ;  /* 0x00007610ffd47816 */ /* 0x000fe400000000d4 */
[----:B------:R-:W-:Y:S01]  /*5580*/  PRMT R216, RZ, 0x7610, R216 ;  /* 0x00007610ffd87816 */ /* 0x000fe200000000d8 */
[--C-:B------:R-:W-:Y:S01]  /*5590*/  IMAD.X R57, R151, 0x1, R184.reuse, P2 ;  /* 0x0000000197397824 */ /* 0x100fe200010e06b8 */
[-C--:B------:R-:W-:Y:S02]  /*55a0*/  IADD3 R86, P2, PT, R154, R183.reuse, RZ ;  /* 0x000000b79a567210 */ /* 0x080fe40007f5e0ff */
[----:B------:R-:W-:Y:S02]  /*55b0*/  PRMT R211, RZ, 0x7610, R211 ;  /* 0x00007610ffd37816 */ /* 0x000fe400000000d3 */
[----:B------:R1:W2:Y:S01]  /*55c0*/  @!P0 LDG.E.U16 R212, desc[UR8][R56.64] ;  /* 0x0000000838d48981 */ /* 0x0002a2000c1e1500 */
[----:B0-----:R-:W-:Y:S01]  /*55d0*/  IADD3 R70, P1, PT, R166, R183, RZ ;  /* 0x000000b7a6467210 */ /* 0x001fe20007f3e0ff */
[----:B------:R-:W-:-:S02]  /*55e0*/  IMAD.X R87, R155, 0x1, R184, P2 ;  /* 0x000000019b577824 */ /* 0x000fc400010e06b8 */
[----:B------:R0:W2:Y:S02]  /*55f0*/  @!P0 LDG.E.U16 R216, desc[UR8][R68.64] ;  /* 0x0000000844d88981 */ /* 0x0000a4000c1e1500 */
[----:B------:R-:W-:Y:S01]  /*5600*/  IMAD.X R71, R167, 0x1, R184, P1 ;  /* 0x00000001a7477824 */ /* 0x000fe200008e06b8 */
[----:B------:R-:W-:Y:S01]  /*5610*/  PRMT R210, RZ, 0x7610, R210 ;  /* 0x00007610ffd27816 */ /* 0x000fe200000000d2 */
[----:B------:R0:W2:Y:S01]  /*5620*/  @!P0 LDG.E.U16 R211, desc[UR8][R86.64] ;  /* 0x0000000856d38981 */ /* 0x0000a2000c1e1500 */
[-C--:B-1----:R-:W-:Y:S02]  /*5630*/  IADD3 R56, P1, PT, R4, R183.reuse, RZ ;  /* 0x000000b704387210 */ /* 0x082fe40007f3e0ff */
[----:B0-----:R-:W-:-:S03]  /*5640*/  IADD3 R68, P2, PT, R162, R183, RZ ;  /* 0x000000b7a2447210 */ /* 0x001fc60007f5e0ff */
[--C-:B------:R-:W-:Y:S01]  /*5650*/  IMAD.X R57, R5, 0x1, R184.reuse, P1 ;  /* 0x0000000105397824 */ /* 0x100fe200008e06b8 */
[----:B------:R-:W-:Y:S01]  /*5660*/  IADD3 R86, P1, PT, R8, R183, RZ ;  /* 0x000000b708567210 */ /* 0x000fe20007f3e0ff */
[----:B------:R-:W-:Y:S01]  /*5670*/  IMAD.X R69, R163, 0x1, R184, P2 ;  /* 0x00000001a3457824 */ /* 0x000fe200010e06b8 */
[----:B------:R-:W-:-:S03]  /*5680*/  PRMT R209, RZ, 0x7610, R209 ;  /* 0x00007610ffd17816 */ /* 0x000fc600000000d1 */
[----:B------:R-:W-:Y:S01]  /*5690*/  IMAD.X R87, R9, 0x1, R184, P1 ;  /* 0x0000000109577824 */ /* 0x000fe200008e06b8 */
[----:B------:R0:W2:Y:S01]  /*56a0*/  @!P0 LDG.E.U16 R210, desc[UR8][R68.64] ;  /* 0x0000000844d28981 */ /* 0x0000a2000c1e1500 */
[----:B------:R-:W-:-:S03]  /*56b0*/  PRMT R98, RZ, 0x7610, R98 ;  /* 0x00007610ff627816 */ /* 0x000fc60000000062 */
[----:B------:R1:W2:Y:S01]  /*56c0*/  @!P0 LDG.E.U16 R209, desc[UR8][R70.64] ;  /* 0x0000000846d18981 */ /* 0x0002a2000c1e1500 */
[----:B------:R-:W-:Y:S02]  /*56d0*/  PRMT R215, RZ, 0x7610, R215 ;  /* 0x00007610ffd77816 */ /* 0x000fe400000000d7 */
[----:B------:R-:W-:Y:S01]  /*56e0*/  PRMT R213, RZ, 0x7610, R213 ;  /* 0x00007610ffd57816 */ /* 0x000fe200000000d5 */
[----:B------:R3:W2:Y:S01]  /*56f0*/  @!P0 LDG.E.U16 R98, desc[UR8][R56.64] ;  /* 0x0000000838628981 */ /* 0x0006a2000c1e1500 */
[----:B0-----:R-:W-:-:S03]  /*5700*/  IADD3 R68, P1, PT, R16, R183, RZ ;  /* 0x000000b710447210 */ /* 0x001fc60007f3e0ff */
[----:B------:R0:W2:Y:S02]  /*5710*/  @!P0 LDG.E.U16 R215, desc[UR8][R66.64] ;  /* 0x0000000842d78981 */ /* 0x0000a4000c1e1500 */
[--C-:B------:R-:W-:Y:S01]  /*5720*/  IMAD.X R69, R17, 0x1, R184.reuse, P1 ;  /* 0x0000000111457824 */ /* 0x100fe200008e06b8 */
[-C--:B-1----:R-:W-:Y:S01]  /*5730*/  IADD3 R70, P1, PT, R20, R183.reuse, RZ ;  /* 0x000000b714467210 */ /* 0x082fe20007f3e0ff */
[----:B------:R1:W2:Y:S04]  /*5740*/  @!P0 LDG.E.U16 R213, desc[UR8][R58.64] ;  /* 0x000000083ad58981 */ /* 0x0002a8000c1e1500 */
[----:B------:R-:W-:Y:S01]  /*5750*/  IMAD.X R71, R21, 0x1, R184, P1 ;  /* 0x0000000115477824 */ /* 0x000fe200008e06b8 */
[----:B---3--:R-:W-:Y:S02]  /*5760*/  IADD3 R56, P1, PT, R28, R183, RZ ;  /* 0x000000b71c387210 */ /* 0x008fe40007f3e0ff */
[----:B------:R-:W-:-:S02]  /*5770*/  PRMT R95, RZ, 0x7610, R95 ;  /* 0x00007610ff5f7816 */ /* 0x000fc4000000005f */
[----:B0-----:R-:W-:Y:S01]  /*5780*/  PRMT R66, RZ, 0x7610, R66 ;  /* 0x00007610ff427816 */ /* 0x001fe20000000042 */
[--C-:B------:R-:W-:Y:S01]  /*5790*/  IMAD.X R57, R29, 0x1, R184.reuse, P1 ;  /* 0x000000011d397824 */ /* 0x100fe200008e06b8 */
[-C--:B------:R-:W-:Y:S02]  /*57a0*/  IADD3 R238, P1, PT, R32, R183.reuse, RZ ;  /* 0x000000b720ee7210 */ /* 0x080fe40007f3e0ff */
[-C--:B-1----:R-:W-:Y:S01]  /*57b0*/  IADD3 R58, P2, PT, R170, R183.reuse, RZ ;  /* 0x000000b7aa3a7210 */ /* 0x082fe20007f5e0ff */
[----:B------:R0:W3:Y:S01]  /*57c0*/  @!P0 LDG.E.U16 R95, desc[UR8][R68.64] ;  /* 0x00000008445f8981 */ /* 0x0000e2000c1e1500 */
[----:B------:R-:W-:Y:S01]  /*57d0*/  PRMT R207, RZ, 0x7610, R207 ;  /* 0x00007610ffcf7816 */ /* 0x000fe200000000cf */
[--C-:B------:R-:W-:Y:S02]  /*57e0*/  IMAD.X R239, R33, 0x1, R184.reuse, P1 ;  /* 0x0000000121ef7824 */ /* 0x100fe400008e06b8 */
[----:B------:R1:W3:Y:S01]  /*57f0*/  @!P0 LDG.E.U16 R66, desc[UR8][R84.64] ;  /* 0x0000000854428981 */ /* 0x0002e2000c1e1500 */
[----:B------:R-:W-:Y:S01]  /*5800*/  IMAD.X R59, R171, 0x1, R184, P2 ;  /* 0x00000001ab3b7824 */ /* 0x000fe200010e06b8 */
[----:B0-----:R-:W-:-:S04]  /*5810*/  IADD3 R68, P1, PT, R40, R183, RZ ;  /* 0x000000b728447210 */ /* 0x001fc80007f3e0ff */
[----:B------:R0:W3:Y:S01]  /*5820*/  @!P0 LDG.E.U16 R207, desc[UR8][R58.64] ;  /* 0x000000083acf8981 */ /* 0x0000e2000c1e1500 */
[-C--:B-1----:R-:W-:Y:S01]  /*5830*/  IADD3 R84, P2, PT, R12, R183.reuse, RZ ;  /* 0x000000b70c547210 */ /* 0x082fe20007f5e0ff */
[----:B------:R-:W-:Y:S01]  /*5840*/  IMAD.X R69, R41, 0x1, R184, P1 ;  /* 0x0000000129457824 */ /* 0x000fe200008e06b8 */
[----:B------:R-:W-:Y:S02]  /*5850*/  PRMT R92, RZ, 0x7610, R92 ;  /* 0x00007610ff5c7816 */ /* 0x000fe4000000005c */
[-C--:B------:R-:W-:Y:S01]  /*5860*/  IADD3 R242, P1, PT, R44, R183.reuse, RZ ;  /* 0x000000b72cf27210 */ /* 0x080fe20007f3e0ff */
[--C-:B------:R-:W-:Y:S01]  /*5870*/  IMAD.X R85, R13, 0x1, R184.reuse, P2 ;  /* 0x000000010d557824 */ /* 0x100fe200010e06b8 */
[-C--:B0-----:R-:W-:Y:S02]  /*5880*/  IADD3 R58, P2, PT, R24, R183.reuse, RZ ;  /* 0x000000b7183a7210 */ /* 0x081fe40007f5e0ff */
[----:B------:R0:W3:Y:S01]  /*5890*/  @!P0 LDG.E.U16 R92, desc[UR8][R56.64] ;  /* 0x00000008385c8981 */ /* 0x0000e2000c1e1500 */
[----:B------:R-:W-:Y:S01]  /*58a0*/  PRMT R97, RZ, 0x7610, R97 ;  /* 0x00007610ff617816 */ /* 0x000fe20000000061 */
[--C-:B------:R-:W-:Y:S01]  /*58b0*/  IMAD.X R243, R45, 0x1, R184.reuse, P1 ;  /* 0x000000012df37824 */ /* 0x100fe200008e06b8 */
[----:B------:R-:W-:Y:S01]  /*58c0*/  PRMT R93, RZ, 0x7610, R93 ;  /* 0x00007610ff5d7816 */ /* 0x000fe2000000005d */
[----:B------:R-:W-:Y:S01]  /*58d0*/  IMAD.X R59, R25, 0x1, R184, P2 ;  /* 0x00000001193b7824 */ /* 0x000fe200010e06b8 */
[----:B------:R-:W-:-:S02]  /*58e0*/  IADD3 R192, P2, PT, R36, R183, RZ ;  /* 0x000000b724c07210 */ /* 0x000fc40007f5e0ff */
[----:B------:R1:W3:Y:S01]  /*58f0*/  @!P0 LDG.E.U16 R97, desc[UR8][R86.64] ;  /* 0x0000000856618981 */ /* 0x0002e2000c1e1500 */
[----:B0-----:R-:W-:-:S03]  /*5900*/  IADD3 R56, P1, PT, R52, R183, RZ ;  /* 0x000000b734387210 */ /* 0x001fc60007f3e0ff */
[----:B------:R0:W3:Y:S01]  /*5910*/  @!P0 LDG.E.U16 R93, desc[UR8][R58.64] ;  /* 0x000000083a5d8981 */ /* 0x0000e2000c1e1500 */
[----:B------:R-:W-:Y:S01]  /*5920*/  PRMT R94, RZ, 0x7610, R94 ;  /* 0x00007610ff5e7816 */ /* 0x000fe2000000005e */
[--C-:B------:R-:W-:Y:S02]  /*5930*/  IMAD.X R193, R37, 0x1, R184.reuse, P2 ;  /* 0x0000000125c17824 */ /* 0x100fe400010e06b8 */
[----:B------:R-:W-:Y:S01]  /*5940*/  IMAD.X R57, R53, 0x1, R184, P1 ;  /* 0x0000000135397824 */ /* 0x000fe200008e06b8 */
[-C--:B------:R-:W-:Y:S02]  /*5950*/  IADD3 R240, P1, PT, R152, R183.reuse, RZ ;  /* 0x000000b798f07210 */ /* 0x080fe40007f3e0ff */
[----:B-1----:R-:W-:Y:S01]  /*5960*/  PRMT R86, RZ, 0x7610, R86 ;  /* 0x00007610ff567816 */ /* 0x002fe20000000056 */
[----:B------:R1:W3:Y:S01]  /*5970*/  @!P0 LDG.E.U16 R94, desc[UR8][R70.64] ;  /* 0x00000008465e8981 */ /* 0x0002e2000c1e1500 */
[----:B0-----:R-:W-:Y:S01]  /*5980*/  IADD3 R58, P2, PT, R48, R183, RZ ;  /* 0x000000b7303a7210 */ /* 0x001fe20007f5e0ff */
[----:B------:R-:W-:-:S03]  /*5990*/  IMAD.X R241, R153, 0x1, R184, P1 ;  /* 0x0000000199f17824 */ /* 0x000fc600008e06b8 */
[----:B------:R0:W3:Y:S01]  /*59a0*/  @!P0 LDG.E.U16 R86, desc[UR8][R192.64] ;  /* 0x00000008c0568981 */ /* 0x0000e2000c1e1500 */
[----:B------:R-:W-:Y:S01]  /*59b0*/  IMAD.X R59, R49, 0x1, R184, P2 ;  /* 0x00000001313b7824 */ /* 0x000fe200010e06b8 */
[----:B-1----:R-:W-:Y:S02]  /*59c0*/  PRMT R71, RZ, 0x7610, R71 ;  /* 0x00007610ff477816 */ /* 0x002fe40000000047 */
[----:B------:R-:W-:Y:S02]  /*59d0*/  PRMT R96, RZ, 0x7610, R96 ;  /* 0x00007610ff607816 */ /* 0x000fe40000000060 */
[-C--:B0-----:R-:W-:Y:S02]  /*59e0*/  IADD3 R192, P1, PT, R160, R183.reuse, RZ ;  /* 0x000000b7a0c07210 */ /* 0x081fe40007f3e0ff */
[----:B------:R0:W3:Y:S01]  /*59f0*/  @!P0 LDG.E.U16 R71, desc[UR8][R58.64] ;  /* 0x000000083a478981 */ /* 0x0000e2000c1e1500 */
[----:B------:R-:W-:Y:S02]  /*5a00*/  PRMT R87, RZ, 0x7610, R87 ;  /* 0x00007610ff577816 */ /* 0x000fe40000000057 */
[----:B------:R-:W-:Y:S01]  /*5a10*/  PRMT R70, RZ, 0x7610, R70 ;  /* 0x00007610ff467816 */ /* 0x000fe20000000046 */
[----:B------:R-:W-:Y:S01]  /*5a20*/  IMAD.X R193, R161, 0x1, R184, P1 ;  /* 0x00000001a1c17824 */ /* 0x000fe200008e06b8 */
[----:B------:R1:W3:Y:S04]  /*5a30*/  @!P0 LDG.E.U16 R96, desc[UR8][R84.64] ;  /* 0x0000000854608981 */ /* 0x0002e8000c1e1500 */
[----:B------:R4:W3:Y:S01]  /*5a40*/  @!P0 LDG.E.U16 R87, desc[UR8][R238.64] ;  /* 0x00000008ee578981 */ /* 0x0008e2000c1e1500 */
[----:B0-----:R-:W-:-:S03]  /*5a50*/  IADD3 R58, P1, PT, R164, R183, RZ ;  /* 0x000000b7a43a7210 */ /* 0x001fc60007f3e0ff */
[----:B------:R0:W3:Y:S01]  /*5a60*/  @!P0 LDG.E.U16 R70, desc[UR8][R56.64] ;  /* 0x0000000838468981 */ /* 0x0000e2000c1e1500 */
[----:B-1----:R-:W-:Y:S01]  /*5a70*/  PRMT R85, RZ, 0x7610, R85 ;  /* 0x00007610ff557816 */ /* 0x002fe20000000055 */
[----:B------:R-:W-:Y:S01]  /*5a80*/  IMAD.X R59, R165, 0x1, R184, P1 ;  /* 0x00000001a53b7824 */ /* 0x000fe200008e06b8 */
[----:B----4-:R-:W-:-:S04]  /*5a90*/  IADD3 R238, P2, PT, R156, R183, RZ ;  /* 0x000000b79cee7210 */ /* 0x010fc80007f5e0ff */
[----:B------:R1:W4:Y:S01]  /*5aa0*/  @!P0 LDG.E.U16 R85, desc[UR8][R68.64] ;  /* 0x0000000844558981 */ /* 0x000322000c1e1500 */
[----:B0-----:R-:W-:Y:S01]  /*5ab0*/  IADD3 R56, P1, PT, R168, R183, RZ ;  /* 0x000000b7a8387210 */ /* 0x001fe20007f3e0ff */
[----:B------:R-:W-:Y:S01]  /*5ac0*/  IMAD.X R239, R157, 0x1, R184, P2 ;  /* 0x000000019def7824 */ /* 0x000fe200010e06b8 */
[----:B------:R-:W-:Y:S02]  /*5ad0*/  PRMT R84, RZ, 0x7610, R84 ;  /* 0x00007610ff547816 */ /* 0x000fe40000000054 */
[----:B------:R-:W-:Y:S01]  /*5ae0*/  PRMT R65, RZ, 0x7610, R65 ;  /* 0x00007610ff417816 */ /* 0x000fe20000000041 */
[----:B------:R-:W-:Y:S01]  /*5af0*/  IMAD.X R57, R169, 0x1, R184, P1 ;  /* 0x00000001a9397824 */ /* 0x000fe200008e06b8 */
[----:B------:R-:W-:Y:S02]  /*5b00*/  PRMT R67, RZ, 0x7610, R67 ;  /* 0x00007610ff437816 */ /* 0x000fe40000000043 */
[----:B-1----:R-:W-:Y:S01]  /*5b10*/  PRMT R69, RZ, 0x7610, R69 ;  /* 0x00007610ff457816 */ /* 0x002fe20000000045 */
[----:B------:R-:W4:Y:S01]  /*5b20*/  @!P0 LDG.E.U16 R84, desc[UR8][R242.64] ;  /* 0x00000008f2548981 */ /* 0x000f22000c1e1500 */
[----:B------:R-:W-:-:S02]  /*5b30*/  PRMT R68, RZ, 0x7610, R68 ;  /* 0x00007610ff447816 */ /* 0x000fc40000000044 */
[----:B------:R-:W-:Y:S01]  /*5b40*/  PRMT R237, RZ, 0x7610, R237 ;  /* 0x00007610ffed7816 */ /* 0x000fe200000000ed */
[----:B------:R-:W4:Y:S04]  /*5b50*/  @!P0 LDG.E.U16 R65, desc[UR8][R238.64] ;  /* 0x00000008ee418981 */ /* 0x000f28000c1e1500 */
[----:B------:R-:W4:Y:S04]  /*5b60*/  @!P0 LDG.E.U16 R69, desc[UR8][R240.64] ;  /* 0x00000008f0458981 */ /* 0x000f28000c1e1500 */
[----:B------:R-:W4:Y:S04]  /*5b70*/  @!P0 LDG.E.U16 R68, desc[UR8][R192.64] ;  /* 0x00000008c0448981 */ /* 0x000f28000c1e1500 */
[----:B------:R-:W4:Y:S04]  /*5b80*/  @!P0 LDG.E.U16 R67, desc[UR8][R58.64] ;  /* 0x000000083a438981 */ /* 0x000f28000c1e1500 */
[----:B------:R0:W4:Y:S02]  /*5b90*/  @!P0 LDG.E.U16 R237, desc[UR8][R56.64] ;  /* 0x0000000838ed8981 */ /* 0x000124000c1e1500 */
[----:B0-----:R-:W-:Y:S01]  /*5ba0*/  SHF.R.S32.HI R57, RZ, 0x2, R188 ;  /* 0x00000002ff397819 */ /* 0x001fe200000114bc */
[----:B------:R-:W-:-:S03]  /*5bb0*/  IMAD.SHL.U32 R56, R188, 0x20, RZ ;  /* 0x00000020bc387824 */ /* 0x000fc600078e00ff */
[----:B------:R-:W-:-:S04]  /*5bc0*/  SGXT R57, R57, 0x1 ;  /* 0x000000013939781a */ /* 0x000fc80000000200 */
[----:B------:R-:W-:Y:S02]  /*5bd0*/  LOP3.LUT R57, R57, 0x90, RZ, 0xc0, !PT ;  /* 0x0000009039397812 */ /* 0x000fe400078ec0ff */
[----:B------:R-:W-:Y:S02]  /*5be0*/  LOP3.LUT R58, R56, 0x1c00, RZ, 0xc0, !PT ;  /* 0x00001c00383a7812 */ /* 0x000fe400078ec0ff */
[----:B------:R-:W-:Y:S02]  /*5bf0*/  LOP3.LUT R192, R57, 0x60, R56, 0xf8, !PT ;  /* 0x0000006039c07812 */ /* 0x000fe400078ef838 */
[C---:B------:R-:W-:Y:S02]  /*5c00*/  LOP3.LUT R57, R188.reuse, 0x7, RZ, 0xc0, !PT ;  /* 0x00000007bc397812 */ /* 0x040fe400078ec0ff */
[----:B------:R-:W-:-:S03]  /*5c10*/  LOP3.LUT R56, R188, 0xc0, RZ, 0xc0, !PT ;  /* 0x000000c0bc387812 */ /* 0x000fc600078ec0ff */
[C---:B------:R-:W-:Y:S01]  /*5c20*/  IMAD R193, R57.reuse, 0x80, R58 ;  /* 0x0000008039c17824 */ /* 0x040fe200078e023a */
[----:B------:R-:W-:Y:S01]  /*5c30*/  SHF.R.U32.HI R58, RZ, 0x2, R56 ;  /* 0x00000002ff3a7819 */ /* 0x000fe20000011638 */
[----:B------:R-:W-:Y:S01]  /*5c40*/  IMAD.SHL.U32 R238, R57, 0x10, RZ ;  /* 0x0000001039ee7824 */ /* 0x000fe200078e00ff */
[----:B------:R-:W-:Y:S01]  /*5c50*/  SHF.R.S32.HI R56, RZ, 0x6, R188 ;  /* 0x00000006ff387819 */ /* 0x000fe200000114bc */
[----:B------:R-:W-:-:S03]  /*5c60*/  IMAD.SHL.U32 R57, R188, 0x2, RZ ;  /* 0x00000002bc397824 */ /* 0x000fc600078e00ff */
[----:B------:R-:W-:Y:S02]  /*5c70*/  SGXT R56, R56, 0x1 ;  /* 0x000000013838781a */ /* 0x000fe40000000200 */
[--C-:B------:R-:W-:Y:S02]  /*5c80*/  LOP3.LUT R58, R58, 0x1fe, R57.reuse, 0x78, !PT ;  /* 0x000001fe3a3a7812 */ /* 0x100fe400078e7839 */
[--C-:B------:R-:W-:Y:S02]  /*5c90*/  LOP3.LUT R238, R238, 0x30, R57.reuse, 0x78, !PT ;  /* 0x00000030eeee7812 */ /* 0x100fe400078e7839 */
[----:B------:R-:W-:Y:S02]  /*5ca0*/  LOP3.LUT R59, R192, 0x10, R57, 0x78, !PT ;  /* 0x00000010c03b7812 */ /* 0x000fe400078e7839 */
[----:B------:R-:W-:Y:S01]  /*5cb0*/  LOP3.LUT R57, R56, 0x90, RZ, 0xc0, !PT ;  /* 0x0000009038397812 */ /* 0x000fe200078ec0ff */
[----:B------:R-:W-:-:S05]  /*5cc0*/  IMAD.SHL.U32 R56, R188, 0x2, RZ ;  /* 0x00000002bc387824 */ /* 0x000fca00078e00ff */
[----:B------:R-:W-:Y:S01]  /*5cd0*/  LOP3.LUT R57, R57, 0x17e, R56, 0x78, !PT ;  /* 0x0000017e39397812 */ /* 0x000fe200078e7838 */
[----:B------:R-:W-:-:S05]  /*5ce0*/  IMAD.SHL.U32 R56, R188, 0x10, RZ ;  /* 0x00000010bc387824 */ /* 0x000fca00078e00ff */
[----:B------:R-:W-:-:S04]  /*5cf0*/  LOP3.LUT R56, R56, 0x100, RZ, 0xc0, !PT ;  /* 0x0000010038387812 */ /* 0x000fc800078ec0ff */
[----:B------:R-:W-:Y:S02]  /*5d00*/  IADD3 R192, PT, PT, R59, UR5, R56 ;  /* 0x000000053bc07c10 */ /* 0x000fe4000fffe038 */
[----:B------:R-:W-:Y:S01]  /*5d10*/  LOP3.LUT R56, R58, 0x40, RZ, 0x3c, !PT ;  /* 0x000000403a387812 */ /* 0x000fe200078e3cff */
[----:B------:R-:W-:Y:S04]  /*5d20*/  STS.U16 [R57+UR5+0x8000], R64 ;  /* 0x0080004039007988 */ /* 0x000fe80008000405 */
[----:B------:R-:W-:Y:S04]  /*5d30*/  STS.U16 [R57+UR5+0x8200], R62 ;  /* 0x0082003e39007988 */ /* 0x000fe80008000405 */
[----:B-----5:R-:W-:Y:S04]  /*5d40*/  STS.U16 [R57+UR5+0x8400], R208 ;  /* 0x008400d039007988 */ /* 0x020fe80008000405 */
[----:B--2---:R-:W-:Y:S04]  /*5d50*/  STS.U16 [R57+UR5+0x8600], R61 ;  /* 0x0086003d39007988 */ /* 0x004fe80008000405 */
[----:B------:R-:W-:Y:S04]  /*5d60*/  STS.U16 [R58+UR5+0x3400], R60 ;  /* 0x0034003c3a007988 */ /* 0x000fe80008000405 */
        /* <DEDUP_REMOVED lines=12> */
[----:B------:R-:W-:Y:S04]  /*5e30*/  STS.U16 [R58+UR5], R225 ;  /* 0x000000e13a007988 */ /* 0x000fe80008000405 */
        /* <DEDUP_REMOVED lines=15> */
[----:B---3--:R-:W-:Y:S04]  /*5f30*/  STS.U16 [R58+UR5+0x7000], R66 ;  /* 0x007000423a007988 */ /* 0x008fe80008000405 */
        /* <DEDUP_REMOVED lines=25> */
[----:B----4-:R-:W-:Y:S04]  /*60d0*/  STS.U16 [R56+UR5+0x2600], R85 ;  /* 0x0026005538007988 */ /* 0x010fe80008000405 */
[----:B------:R-:W-:Y:S04]  /*60e0*/  STS.U16 [R56+UR5+0x2a00], R84 ;  /* 0x002a005438007988 */ /* 0x000fe80008000405 */
[----:B------:R-:W-:Y:S04]  /*60f0*/  STS.U16 [R56+UR5+0x2e00], R71 ;  /* 0x002e004738007988 */ /* 0x000fe80008000405 */
[----:B------:R-:W-:Y:S04]  /*6100*/  STS.U16 [R56+UR5+0x3200], R70 ;  /* 0x0032004638007988 */ /* 0x000fe80008000405 */
[----:B------:R-:W-:Y:S04]  /*6110*/  STS.U16 [R56+UR5+0x6a00], R69 ;  /* 0x006a004538007988 */ /* 0x000fe80008000405 */
[----:B------:R-:W-:Y:S04]  /*6120*/  STS.U16 [R56+UR5+0x6e00], R65 ;  /* 0x006e004138007988 */ /* 0x000fe80008000405 */
[----:B------:R-:W-:Y:S04]  /*6130*/  STS.U16 [R56+UR5+0x7200], R68 ;  /* 0x0072004438007988 */ /* 0x000fe80008000405 */
[----:B------:R-:W-:Y:S04]  /*6140*/  STS.U16 [R56+UR5+0x7600], R67 ;  /* 0x0076004338007988 */ /* 0x000fe80008000405 */
[----:B------:R-:W-:Y:S01]  /*6150*/  STS.U16 [R56+UR5+0x7a00], R237 ;  /* 0x007a00ed38007988 */ /* 0x000fe20008000405 */
[----:B------:R-:W-:Y:S01]  /*6160*/  BAR.SYNC.DEFER_BLOCKING 0x0 ;  /* 0x0000000000007b1d */ /* 0x000fe20000010000 */
[----:B------:R-:W-:-:S05]  /*6170*/  IMAD.IADD R193, R193, 0x1, R238 ;  /* 0x00000001c1c17824 */ /* 0x000fca00078e02ee */
[----:B------:R-:W-:Y:S04]  /*6180*/  LDSM.16.MT88.4 R84, [R192+0x8000] ;  /* 0x00800000c054783b */ /* 0x000fe80000004200 */
[----:B------:R-:W0:Y:S04]  /*6190*/  LDSM.16.M88.4 R92, [R193+UR5] ;  /* 0x00000005c15c783b */ /* 0x000e280008000200 */
[----:B------:R-:W1:Y:S04]  /*61a0*/  LDSM.16.M88.4 R56, [R193+UR5+0x2000] ;  /* 0x00200005c138783b */ /* 0x000e680008000200 */
[----:B------:R-:W2:Y:S04]  /*61b0*/  LDSM.16.M88.4 R60, [R193+UR5+0x4000] ;  /* 0x00400005c13c783b */ /* 0x000ea80008000200 */
[----:B------:R3:W4:Y:S04]  /*61c0*/  LDSM.16.M88.4 R64, [R193+UR5+0x6000] ;  /* 0x00600005c140783b */ /* 0x0007280008000200 */
[----:B------:R-:W5:Y:S01]  /*61d0*/  LDSM.16.MT88.4 R68, [R192+0x8200] ;  /* 0x00820000c044783b */ /* 0x000f620000004200 */
[----:B---3--:R-:W-:Y:S01]  /*61e0*/  LOP3.LUT R193, R193, 0x40, RZ, 0x3c, !PT ;  /* 0x00000040c1c17812 */ /* 0x008fe200078e3cff */
[C---:B0-----:R-:W-:Y:S04]  /*61f0*/  HMMA.16816.F32 R96, R84.reuse, R92, R88 ;  /* 0x0000005c5460723c */ /* 0x041fe80000001858 */
[----:B------:R-:W-:Y:S04]  /*6200*/  LDSM.16.M88.4 R88, [R193+UR5] ;  /* 0x00000005c158783b */ /* 0x000fe80008000200 */
[C---:B-1----:R-:W-:Y:S08]  /*6210*/  HMMA.16816.F32 R72, R84.reuse, R56, R72 ;  /* 0x000000385448723c */ /* 0x042ff00000001848 */
[C---:B--2---:R-:W-:Y:S08]  /*6220*/  HMMA.16816.F32 R76, R84.reuse, R60, R76 ;  /* 0x0000003c544c723c */ /* 0x044ff0000000184c */
[----:B----4-:R-:W-:Y:S01]  /*6230*/  HMMA.16816.F32 R80, R84, R64, R80 ;  /* 0x000000405450723c */ /* 0x010fe20000001850 */
[----:B------:R-:W0:Y:S07]  /*6240*/  LDSM.16.MT88.4 R84, [R192+0x8400] ;  /* 0x00840000c054783b */ /* 0x000e2e0000004200 */
[C---:B-----5:R-:W-:Y:S01]  /*6250*/  HMMA.16816.F32 R92, R68.reuse, R94, R96 ;  /* 0x0000005e445c723c */ /* 0x060fe20000001860 */
[----:B------:R-:W1:Y:S07]  /*6260*/  LDSM.16.M88.4 R96, [R193+UR5+0x2000] ;  /* 0x00200005c160783b */ /* 0x000e6e0008000200 */
[C---:B------:R-:W-:Y:S01]  /*6270*/  HMMA.16816.F32 R72, R68.reuse, R58, R72 ;  /* 0x0000003a4448723c */ /* 0x040fe20000001848 */
[----:B------:R-:W2:Y:S07]  /*6280*/  LDSM.16.M88.4 R56, [R193+UR5+0x4000] ;  /* 0x00400005c138783b */ /* 0x000eae0008000200 */
[C---:B------:R-:W-:Y:S01]  /*6290*/  HMMA.16816.F32 R76, R68.reuse, R62, R76 ;  /* 0x0000003e444c723c */ /* 0x040fe2000000184c */
[----:B------:R-:W3:Y:S07]  /*62a0*/  LDSM.16.M88.4 R60, [R193+UR5+0x6000] ;  /* 0x00600005c13c783b */ /* 0x000eee0008000200 */
[----:B------:R-:W-:Y:S01]  /*62b0*/  HMMA.16816.F32 R64, R68, R66, R80 ;  /* 0x000000424440723c */ /* 0x000fe20000001850 */
[----:B------:R-:W4:Y:S07]  /*62c0*/  LDSM.16.MT88.4 R80, [R192+0x8600] ;  /* 0x00860000c050783b */ /* 0x000f2e0000004200 */
[C---:B0-----:R-:W-:Y:S08]  /*62d0*/  HMMA.16816.F32 R92, R84.reuse, R88, R92 ;  /* 0x00000058545c723c */ /* 0x041ff0000000185c */
[C---:B-1----:R-:W-:Y:S08]  /*62e0*/  HMMA.16816.F32 R72, R84.reuse, R96, R72 ;  /* 0x000000605448723c */ /* 0x042ff00000001848 */
[C---:B--2---:R-:W-:Y:S08]  /*62f0*/  HMMA.16816.F32 R76, R84.reuse, R56, R76 ;  /* 0x00000038544c723c */ /* 0x044ff0000000184c */
[----:B---3--:R-:W-:Y:S01]  /*6300*/  HMMA.16816.F32 R64, R84, R60, R64 ;  /* 0x0000003c5440723c */ /* 0x008fe20000001840 */
[----:B------:R-:W-:-:S07]  /*6310*/  UIADD3 UR6, UPT, UPT, UR6, -0x1, URZ ;  /* 0xffffffff06067890 */ /* 0x000fce000fffe0ff */
[C---:B----4-:R-:W-:Y:S08]  /*6320*/  HMMA.16816.F32 R88, R80.reuse, R90, R92 ;  /* 0x0000005a5058723c */ /* 0x050ff0000000185c */
[C---:B------:R-:W-:Y:S08]  /*6330*/  HMMA.16816.F32 R72, R80.reuse, R98, R72 ;  /* 0x000000625048723c */ /* 0x040ff00000001848 */
[----:B------:R-:W-:Y:S01]  /*6340*/  HMMA.16816.F32 R76, R80, R58, R76 ;  /* 0x0000003a504c723c */ /* 0x000fe2000000184c */
[----:B------:R-:W-:-:S07]  /*6350*/  UISETP.NE.U32.AND UP0, UPT, UR6, URZ, UPT ;  /* 0x000000ff0600728c */ /* 0x000fce000bf05070 */
[----:B------:R-:W-:Y:S01]  /*6360*/  HMMA.16816.F32 R80, R80, R62, R64 ;  /* 0x0000003e5050723c */ /* 0x000fe20000001840 */
[----:B------:R-:W-:Y:S01]  /*6370*/  IMAD.WIDE R172, R186, 0x2, R172 ;  /* 0x00000002baac7825 */ /* 0x000fe200078e02ac */
[----:B------:R-:W-:-:S03]  /*6380*/  UIADD3 UR7, UPT, UPT, UR7, -0x40, URZ ;  /* 0xffffffc007077890 */ /* 0x000fc6000fffe0ff */
[----:B------:R-:W-:-:S04]  /*6390*/  IMAD.WIDE R170, R186, 0x2, R170 ;  /* 0x00000002baaa7825 */ /* 0x000fc800078e02aa */
        /* <DEDUP_REMOVED lines=62> */
[----:B------:R-:W-:Y:S01]  /*6780*/  IMAD.WIDE R190, R185, 0x2, R190 ;  /* 0x00000002b9be7825 */ /* 0x000fe200078e02be */
[----:B------:R-:W-:Y:S06]  /*6790*/  BRA.U UP0, `(.L_x_2) ;  /* 0xffffffe100287547 */ /* 0x000fec000b83ffff */
[----:B------:R-:W-:Y:S02]  /*67a0*/  F2FP.F16.F32.PACK_AB R2, R75, R91 ;  /* 0x0000005b4b02723e */ /* 0x000fe400000000ff */
[----:B------:R-:W-:Y:S02]  /*67b0*/  F2FP.F16.F32.PACK_AB R4, R73, R89 ;  /* 0x000000594904723e */ /* 0x000fe400000000ff */
[----:B------:R-:W-:Y:S02]  /*67c0*/  F2FP.F16.F32.PACK_AB R3, R83, R79 ;  /* 0x0000004f5303723e */ /* 0x000fe400000000ff */
[----:B------:R-:W-:Y:S02]  /*67d0*/  F2FP.F16.F32.PACK_AB R75, R82, R78 ;  /* 0x0000004e524b723e */ /* 0x000fe400000000ff */
[----:B------:R-:W-:Y:S02]  /*67e0*/  F2FP.F16.F32.PACK_AB R74, R74, R90 ;  /* 0x0000005a4a4a723e */ /* 0x000fe400000000ff */
[----:B------:R-:W-:-:S02]  /*67f0*/  F2FP.F16.F32.PACK_AB R5, R81, R77 ;  /* 0x0000004d5105723e */ /* 0x000fc400000000ff */
[----:B------:R-:W-:Y:S02]  /*6800*/  F2FP.F16.F32.PACK_AB R73, R80, R76 ;  /* 0x0000004c5049723e */ /* 0x000fe400000000ff */
[----:B------:R-:W-:-:S07]  /*6810*/  F2FP.F16.F32.PACK_AB R72, R72, R88 ;  /* 0x000000584848723e */ /* 0x000fce00000000ff */
.L_x_1:
[----:B------:R-:W-:Y:S01]  /*6820*/  SHF.R.S32.HI R7, RZ, 0x4, R188 ;  /* 0x00000004ff077819 */ /* 0x000fe200000114bc */
[----:B------:R-:W-:Y:S01]  /*6830*/  BAR.SYNC.DEFER_BLOCKING 0x0 ;  /* 0x0000000000007b1d */ /* 0x000fe20000010000 */
[C---:B------:R-:W-:Y:S01]  /*6840*/  IMAD.SHL.U32 R0, R188.reuse, 0x8, RZ ;  /* 0x00000008bc007824 */ /* 0x040fe200078e00ff */
[----:B------:R-:W-:Y:S02]  /*6850*/  LOP3.LUT R6, R188, 0xc, RZ, 0xc0, !PT ;  /* 0x0000000cbc067812 */ /* 0x000fe400078ec0ff */
[----:B------:R-:W-:Y:S02]  /*6860*/  SGXT R7, R7, 0x1 ;  /* 0x000000010707781a */ /* 0x000fe40000000200 */
[----:B------:R-:W-:Y:S01]  /*6870*/  LOP3.LUT R9, R0, 0xf8, RZ, 0xc0, !PT ;  /* 0x000000f800097812 */ /* 0x000fe200078ec0ff */
[----:B------:R-:W0:Y:S01]  /*6880*/  LDCU.128 UR12, c[0x0][0x390] ;  /* 0x00007200ff0c77ac */ /* 0x000e220008000c00 */
[----:B------:R-:W-:Y:S01]  /*6890*/  LOP3.LUT R7, R7, 0x820, RZ, 0xc0, !PT ;  /* 0x0000082007077812 */ /* 0x000fe200078ec0ff */
[----:B------:R-:W1:Y:S01]  /*68a0*/  LDC R21, c[0x0][0x3b8] ;  /* 0x0000ee00ff157b82 */ /* 0x000e620000000800 */
[----:B------:R-:W-:Y:S01]  /*68b0*/  LOP3.LUT R187, R187, 0x700, R0, 0xf8, !PT ;  /* 0x00000700bbbb7812 */ /* 0x000fe200078ef800 */
[C---:B------:R-:W-:Y:S01]  /*68c0*/  IMAD R9, R6.reuse, 0x200, R9 ;  /* 0x0000020006097824 */ /* 0x040fe200078e0209 */
[----:B------:R-:W-:Y:S01]  /*68d0*/  LOP3.LUT R189, R189, 0x100, RZ, 0xc0, !PT ;  /* 0x00000100bdbd7812 */ /* 0x000fe200078ec0ff */
[----:B------:R-:W-:Y:S01]  /*68e0*/  IMAD R0, R6, 0x2, R7 ;  /* 0x0000000206007824 */ /* 0x000fe200078e0207 */
[----:B------:R-:W2:Y:S01]  /*68f0*/  LDCU UR4, c[0x0][0x3b4] ;  /* 0x00007680ff0477ac */ /* 0x000ea20008000800 */
[----:B------:R-:W-:-:S02]  /*6900*/  SHF.R.U32.HI R16, RZ, 0x4, R188 ;  /* 0x00000004ff107819 */ /* 0x000fc400000116bc */
[----:B------:R-:W-:Y:S02]  /*6910*/  LOP3.LUT R8, R9, 0x60, R188, 0x78, !PT ;  /* 0x0000006009087812 */ /* 0x000fe400078e78bc */
[----:B------:R-:W-:Y:S02]  /*6920*/  LOP3.LUT R0, R0, R187, RZ, 0x3c, !PT ;  /* 0x000000bb00007212 */ /* 0x000fe400078e3cff */
[----:B------:R-:W-:Y:S02]  /*6930*/  IADD3 R189, PT, PT, R8, UR5, R189 ;  /* 0x0000000508bd7c10 */ /* 0x000fe4000fffe0bd */
[----:B------:R-:W-:Y:S01]  /*6940*/  LOP3.LUT R6, R0, 0x40, RZ, 0x3c, !PT ;  /* 0x0000004000067812 */ /* 0x000fe200078e3cff */
[----:B------:R-:W-:Y:S01]  /*6950*/  STS.64 [R0+UR5], R72 ;  /* 0x0000004800007988 */ /* 0x000fe20008000a05 */
[----:B------:R-:W-:Y:S02]  /*6960*/  SGXT.U32 R16, R16, 0x4 ;  /* 0x000000041010781a */ /* 0x000fe40000000000 */
[----:B0-----:R-:W-:Y:S01]  /*6970*/  ISETP.GE.AND P0, PT, R182, UR14, PT ;  /* 0x0000000eb6007c0c */ /* 0x001fe2000bf06270 */
[----:B------:R0:W-:Y:S01]  /*6980*/  STS.64 [R0+UR5+0x80], R4 ;  /* 0x0000800400007988 */ /* 0x0001e20008000a05 */
[----:B------:R-:W-:-:S02]  /*6990*/  LEA.HI R8, R188, 0x30, RZ, 0x1c ;  /* 0x00000030bc087811 */ /* 0x000fc400078fe0ff */
[----:B------:R-:W-:Y:S01]  /*69a0*/  LEA.HI R188, R188, R181, RZ, 0x1c ;  /* 0x000000b5bcbc7211 */ /* 0x000fe200078fe0ff */
[----:B------:R-:W-:Y:S01]  /*69b0*/  STS.64 [R6+UR5+0x1000], R74 ;  /* 0x0010004a06007988 */ /* 0x000fe20008000a05 */
[----:B--2---:R-:W-:Y:S01]  /*69c0*/  IMAD R182, R182, UR4, RZ ;  /* 0x00000004b6b67c24 */ /* 0x004fe2000f8e02ff */
[C---:B------:R-:W-:Y:S01]  /*69d0*/  LOP3.LUT R13, R181.reuse, 0xe0, R16, 0xfe, !PT ;  /* 0x000000e0b50d7812 */ /* 0x040fe200078efe10 */
[C---:B------:R-:W-:Y:S01]  /*69e0*/  IMAD.IADD R9, R181.reuse, 0x1, R8 ;  /* 0x00000001b5097824 */ /* 0x040fe200078e0208 */
[----:B------:R2:W-:Y:S01]  /*69f0*/  STS.64 [R6+UR5+0x1080], R2 ;  /* 0x0010800206007988 */ /* 0x0005e20008000a05 */
[C---:B------:R-:W-:Y:S02]  /*6a00*/  LOP3.LUT R11, R181.reuse, 0xc0, R16, 0xfe, !PT ;  /* 0x000000c0b50b7812 */ /* 0x040fe400078efe10 */
[----:B------:R-:W-:Y:S01]  /*6a10*/  LEA R17, P2, R182, UR12, 0x1 ;  /* 0x0000000cb6117c11 */ /* 0x000fe2000f8408ff */
[----:B------:R-:W-:Y:S01]  /*6a20*/  BAR.SYNC.DEFER_BLOCKING 0x0 ;  /* 0x0000000000007b1d */ /* 0x000fe20000010000 */
[----:B0-----:R-:W-:-:S02]  /*6a30*/  LOP3.LUT R0, R181, R16, RZ, 0xfc, !PT ;  /* 0x00000010b5007212 */ /* 0x001fc400078efcff */
[----:B------:R-:W-:Y:S02]  /*6a40*/  LEA.HI.X.SX32 R19, R182, UR13, 0x1, P2 ;  /* 0x0000000db6137c11 */ /* 0x000fe400090f0eff */
[C---:B------:R-:W-:Y:S01]  /*6a50*/  ISETP.LT.AND P1, PT, R0.reuse, UR15, !P0 ;  /* 0x0000000f00007c0c */ /* 0x040fe2000c721270 */
[----:B-1----:R-:W-:Y:S01]  /*6a60*/  IMAD R15, R0, R21, RZ ;  /* 0x00000015000f7224 */ /* 0x002fe200078e02ff */
[C-C-:B------:R-:W-:Y:S02]  /*6a70*/  LOP3.LUT R4, R181.reuse, 0xd0, R16.reuse, 0xfe, !PT ;  /* 0x000000d0b5047812 */ /* 0x140fe400078efe10 */
[--C-:B--2---:R-:W-:Y:S02]  /*6a80*/  LOP3.LUT R3, R181, 0x10, R16.reuse, 0xfe, !PT ;  /* 0x00000010b5037812 */ /* 0x104fe400078efe10 */
[----:B------:R-:W-:Y:S02]  /*6a90*/  LEA R2, P2, R15, R17, 0x1 ;  /* 0x000000110f027211 */ /* 0x000fe400078408ff */
[--C-:B------:R-:W-:Y:S01]  /*6aa0*/  LOP3.LUT R7, R181, 0xa0, R16.reuse, 0xfe, !PT ;  /* 0x000000a0b5077812 */ /* 0x100fe200078efe10 */
[----:B------:R-:W-:Y:S01]  /*6ab0*/  IMAD R5, R3, R21, RZ ;  /* 0x0000001503057224 */ /* 0x000fe200078e02ff */
[----:B------:R-:W-:-:S02]  /*6ac0*/  LOP3.LUT R10, R181, 0x90, R16, 0xfe, !PT ;  /* 0x00000090b50a7812 */ /* 0x000fc400078efe10 */
[C-C-:B------:R-:W-:Y:S02]  /*6ad0*/  LOP3.LUT R12, R181.reuse, 0x80, R16.reuse, 0xfe, !PT ;  /* 0x00000080b50c7812 */ /* 0x140fe400078efe10 */
[C-C-:B------:R-:W-:Y:S02]  /*6ae0*/  LOP3.LUT R14, R181.reuse, 0x60, R16.reuse, 0xfe, !PT ;  /* 0x00000060b50e7812 */ /* 0x140fe400078efe10 */
[C-C-:B------:R-:W-:Y:S02]  /*6af0*/  LOP3.LUT R0, R181.reuse, 0x50, R16.reuse, 0xfe, !PT ;  /* 0x00000050b5007812 */ /* 0x140fe400078efe10 */
[C-C-:B------:R-:W-:Y:S01]  /*6b00*/  LOP3.LUT R8, R181.reuse, 0x40, R16.reuse, 0xfe, !PT ;  /* 0x00000040b5087812 */ /* 0x140fe200078efe10 */
[----:B------:R-:W0:Y:S01]  /*6b10*/  LDS.64 R22, [R189] ;  /* 0x00000000bd167984 */ /* 0x000e220000000a00 */
[----:B------:R-:W-:Y:S02]  /*6b20*/  LOP3.LUT R181, R181, 0x20, R16, 0xfe, !PT ;  /* 0x00000020b5b57812 */ /* 0x000fe400078efe10 */
[----:B------:R-:W-:Y:S01]  /*6b30*/  ISETP.LT.AND P3, PT, R3, UR15, !P0 ;  /* 0x0000000f03007c0c */ /* 0x000fe2000c761270 */
[----:B------:R-:W1:Y:S01]  /*6b40*/  LDS.64 R24, [R189+0x200] ;  /* 0x00020000bd187984 */ /* 0x000e620000000a00 */
[----:B------:R-:W-:Y:S01]  /*6b50*/  LEA.HI.X.SX32 R3, R15, R19, 0x1, P2 ;  /* 0x000000130f037211 */ /* 0x000fe200010f0eff */
[----:B------:R-:W-:Y:S01]  /*6b60*/  IMAD R16, R181, R21, RZ ;  /* 0x00000015b5107224 */ /* 0x000fe200078e02ff */
[----:B------:R-:W-:Y:S01]  /*6b70*/  ISETP.LT.AND P2, PT, R4, UR15, !P0 ;  /* 0x0000000f04007c0c */ /* 0x000fe2000c741270 */
[----:B------:R-:W2:Y:S01]  /*6b80*/  LDS.64 R26, [R189+0x400] ;  /* 0x00040000bd1a7984 */ /* 0x000ea20000000a00 */
[----:B------:R-:W-:Y:S01]  /*6b90*/  LEA R4, P5, R5, R17, 0x1 ;  /* 0x0000001105047211 */ /* 0x000fe200078a08ff */
[----:B------:R-:W-:Y:S01]  /*6ba0*/  IMAD R15, R21, 0x40, R15 ;  /* 0x00000040150f7824 */ /* 0x000fe200078e020f */
[----:B------:R-:W-:Y:S01]  /*6bb0*/  ISETP.LT.AND P4, PT, R181, UR15, !P0 ;  /* 0x0000000fb5007c0c */ /* 0x000fe2000c781270 */
[----:B------:R-:W3:Y:S01]  /*6bc0*/  LDS.64 R28, [R189+0x600] ;  /* 0x00060000bd1c7984 */ /* 0x000ee20000000a00 */
[----:B------:R-:W-:-:S02]  /*6bd0*/  LEA.HI.X.SX32 R5, R5, R19, 0x1, P5 ;  /* 0x0000001305057211 */ /* 0x000fc400028f0eff */
[C---:B------:R-:W-:Y:S02]  /*6be0*/  LEA R6, P6, R16.reuse, R17, 0x1 ;  /* 0x0000001110067211 */ /* 0x040fe400078c08ff */
[----:B------:R-:W-:Y:S02]  /*6bf0*/  ISETP.LT.AND P5, PT, R7, UR15, !P0 ;  /* 0x0000000f07007c0c */ /* 0x000fe4000c7a1270 */
[----:B------:R-:W-:Y:S01]  /*6c00*/  LEA.HI.X.SX32 R7, R16, R19, 0x1, P6 ;  /* 0x0000001310077211 */ /* 0x000fe200030f0eff */
[----:B------:R-:W-:Y:S01]  /*6c10*/  IMAD R16, R21, 0x10, R15 ;  /* 0x0000001015107824 */ /* 0x000fe200078e020f */
[----:B0-----:R0:W-:Y:S01]  /*6c20*/  @P1 STG.E.U16 desc[UR8][R2.64], R22 ;  /* 0x0000001602001986 */ /* 0x0011e2000c101508 */
[C---:B------:R-:W-:Y:S01]  /*6c30*/  ISETP.LT.AND P1, PT, R9.reuse, UR15, !P0 ;  /* 0x0000000f09007c0c */ /* 0x040fe2000c721270 */
[----:B------:R-:W-:Y:S02]  /*6c40*/  IMAD R9, R9, R21, RZ ;  /* 0x0000001509097224 */ /* 0x000fe400078e02ff */
[----:B-1----:R1:W-:Y:S01]  /*6c50*/  @P3 STG.E.U16 desc[UR8][R4.64], R24 ;  /* 0x0000001804003986 */ /* 0x0023e2000c101508 */
[----:B------:R-:W-:-:S02]  /*6c60*/  ISETP.LT.AND P3, PT, R8, UR15, !P0 ;  /* 0x0000000f08007c0c */ /* 0x000fc4000c761270 */
[C---:B------:R-:W-:Y:S01]  /*6c70*/  LEA R8, P6, R9.reuse, R17, 0x1 ;  /* 0x0000001109087211 */ /* 0x040fe200078c08ff */
[----:B--2---:R2:W-:Y:S01]  /*6c80*/  @P4 STG.E.U16 desc[UR8][R6.64], R26 ;  /* 0x0000001a06004986 */ /* 0x0045e2000c101508 */
[----:B------:R-:W-:Y:S01]  /*6c90*/  ISETP.LT.AND P4, PT, R0, UR15, !P0 ;  /* 0x0000000f00007c0c */ /* 0x000fe2000c781270 */
[----:B------:R-:W-:Y:S01]  /*6ca0*/  VIADD R0, R188, 0x70 ;  /* 0x00000070bc007836 */ /* 0x000fe20000000000 */
[----:B------:R-:W-:Y:S02]  /*6cb0*/  LEA.HI.X.SX32 R9, R9, R19, 0x1, P6 ;  /* 0x0000001309097211 */ /* 0x000fe400030f0eff */
[C---:B0-----:R-:W-:Y:S02]  /*6cc0*/  LEA R2, P6, R15.reuse, R17, 0x1 ;  /* 0x000000110f027211 */ /* 0x041fe400078c08ff */
[----:B------:R-:W-:Y:S01]  /*6cd0*/  PRMT R22, R22, 0x7632, R22 ;  /* 0x0000763216167816 */ /* 0x000fe20000000016 */
[----:B---3--:R0:W-:Y:S01]  /*6ce0*/  @P1 STG.E.U16 desc[UR8][R8.64], R28 ;  /* 0x0000001c08001986 */ /* 0x0081e2000c101508 */
[----:B------:R-:W-:-:S02]  /*6cf0*/  LEA.HI.X.SX32 R3, R15, R19, 0x1, P6 ;  /* 0x000000130f037211 */ /* 0x000fc400030f0eff */
[----:B------:R-:W-:Y:S01]  /*6d00*/  ISETP.LT.AND P1, PT, R14, UR15, !P0 ;  /* 0x0000000f0e007c0c */ /* 0x000fe2000c721270 */
[----:B------:R-:W-:Y:S01]  /*6d10*/  IMAD R14, R21, 0x10, R16 ;  /* 0x00000010150e7824 */ /* 0x000fe200078e0210 */
[----:B-1----:R-:W-:Y:S01]  /*6d20*/  LEA R4, P6, R16, R17, 0x1 ;  /* 0x0000001110047211 */ /* 0x002fe200078c08ff */
[----:B------:R1:W-:Y:S01]  /*6d30*/  @P3 STG.E.U16 desc[UR8][R2.64], R22 ;  /* 0x0000001602003986 */ /* 0x0003e2000c101508 */
[C---:B------:R-:W-:Y:S01]  /*6d40*/  ISETP.LT.AND P3, PT, R0.reuse, UR15, !P0 ;  /* 0x0000000f00007c0c */ /* 0x040fe2000c761270 */
[----:B------:R-:W-:Y:S01]  /*6d50*/  IMAD R0, R0, R21, RZ ;  /* 0x0000001500007224 */ /* 0x000fe200078e02ff */
[----:B------:R-:W-:Y:S02]  /*6d60*/  LEA.HI.X.SX32 R5, R16, R19, 0x1, P6 ;  /* 0x0000001310057211 */ /* 0x000fe400030f0eff */
[----:B--2---:R-:W-:Y:S02]  /*6d70*/  LEA R6, P6, R14, R17, 0x1 ;  /* 0x000000110e067211 */ /* 0x004fe400078c08ff */
[----:B------:R-:W-:-:S02]  /*6d80*/  PRMT R24, R24, 0x7632, R24 ;  /* 0x0000763218187816 */ /* 0x000fc40000000018 */
[----:B------:R-:W-:Y:S01]  /*6d90*/  LEA.HI.X.SX32 R7, R14, R19, 0x1, P6 ;  /* 0x000000130e077211 */ /* 0x000fe200030f0eff */
[C---:B------:R-:W-:Y:S01]  /*6da0*/  IMAD R14, R21.reuse, 0x20, R14 ;  /* 0x00000020150e7824 */ /* 0x040fe200078e020e */
[----:B0-----:R-:W-:Y:S01]  /*6db0*/  PRMT R28, R28, 0x7632, R28 ;  /* 0x000076321c1c7816 */ /* 0x001fe2000000001c */
[----:B------:R0:W-:Y:S01]  /*6dc0*/  @P4 STG.E.U16 desc[UR8][R4.64], R24 ;  /* 0x0000001804004986 */ /* 0x0001e2000c101508 */
[----:B-1----:R-:W-:Y:S02]  /*6dd0*/  PRMT R3, R26, 0x7632, R3 ;  /* 0x000076321a037816 */ /* 0x002fe40000000003 */
[----:B------:R-:W-:Y:S02]  /*6de0*/  LEA R2, P6, R0, R17, 0x1 ;  /* 0x0000001100027211 */ /* 0x000fe400078c08ff */
[----:B------:R-:W-:Y:S01]  /*6df0*/  ISETP.LT.AND P4, PT, R12, UR15, !P0 ;  /* 0x0000000f0c007c0c */ /* 0x000fe2000c781270 */
[----:B------:R1:W-:Y:S01]  /*6e00*/  @P1 STG.E.U16 desc[UR8][R6.64], R3 ;  /* 0x0000000306001986 */ /* 0x0003e2000c101508 */
[----:B------:R-:W-:Y:S01]  /*6e10*/  ISETP.LT.AND P1, PT, R10, UR15, !P0 ;  /* 0x0000000f0a007c0c */ /* 0x000fe2000c721270 */
[----:B0-----:R-:W-:-:S04]  /*6e20*/  IMAD R5, R21, 0x10, R14 ;  /* 0x0000001015057824 */ /* 0x001fc800078e020e */
[C---:B------:R-:W-:Y:S01]  /*6e30*/  IMAD R10, R21.reuse, 0x10, R5 ;  /* 0x00000010150a7824 */ /* 0x040fe200078e0205 */
[----:B-1----:R-:W-:Y:S01]  /*6e40*/  LEA.HI.X.SX32 R3, R0, R19, 0x1, P6 ;  /* 0x0000001300037211 */ /* 0x002fe200030f0eff */
[----:B------:R-:W-:Y:S01]  /*6e50*/  VIADD R0, R188, 0xb0 ;  /* 0x000000b0bc007836 */ /* 0x000fe20000000000 */
[C---:B------:R-:W-:Y:S01]  /*6e60*/  LEA R8, P6, R14.reuse, R17, 0x1 ;  /* 0x000000110e087211 */ /* 0x040fe200078c08ff */
[C---:B------:R-:W-:Y:S02]  /*6e70*/  IMAD R12, R21.reuse, 0x20, R10 ;  /* 0x00000020150c7824 */ /* 0x040fe400078e020a */
[----:B------:R0:W-:Y:S01]  /*6e80*/  @P3 STG.E.U16 desc[UR8][R2.64], R28 ;  /* 0x0000001c02003986 */ /* 0x0001e2000c101508 */
[----:B------:R-:W-:Y:S01]  /*6e90*/  LEA.HI.X.SX32 R9, R14, R19, 0x1, P6 ;  /* 0x000000130e097211 */ /* 0x000fe200030f0eff */
[----:B------:R-:W-:Y:S01]  /*6ea0*/  IMAD R14, R21, 0x10, R12 ;  /* 0x00000010150e7824 */ /* 0x000fe200078e020c */
[----:B------:R-:W-:Y:S01]  /*6eb0*/  LEA R4, P3, R5, R17, 0x1 ;  /* 0x0000001105047211 */ /* 0x000fe200078608ff */
[----:B------:R-:W-:-:S02]  /*6ec0*/  VIADD R188, R188, 0xf0 ;  /* 0x000000f0bcbc7836 */ /* 0x000fc40000000000 */
[----:B------:R1:W-:Y:S01]  /*6ed0*/  @P4 STG.E.U16 desc[UR8][R8.64], R23 ;  /* 0x0000001708004986 */ /* 0x0003e2000c101508 */
[C---:B------:R-:W-:Y:S01]  /*6ee0*/  ISETP.LT.AND P4, PT, R0.reuse, UR15, !P0 ;  /* 0x0000000f00007c0c */ /* 0x040fe2000c781270 */
[----:B------:R-:W-:Y:S01]  /*6ef0*/  IMAD R0, R0, R21, RZ ;  /* 0x0000001500007224 */ /* 0x000fe200078e02ff */
[----:B------:R-:W-:Y:S01]  /*6f00*/  LEA.HI.X.SX32 R5, R5, R19, 0x1, P3 ;  /* 0x0000001305057211 */ /* 0x000fe200018f0eff */
[----:B------:R-:W-:-:S03]  /*6f10*/  IMAD R15, R188, R21, RZ ;  /* 0x00000015bc0f7224 */ /* 0x000fc600078e02ff */
[-C--:B------:R-:W-:Y:S01]  /*6f20*/  LEA R6, P3, R0, R17.reuse, 0x1 ;  /* 0x0000001100067211 */ /* 0x080fe200078608ff */
[----:B------:R2:W-:Y:S01]  /*6f30*/  @P1 STG.E.U16 desc[UR8][R4.64], R25 ;  /* 0x0000001904001986 */ /* 0x0005e2000c101508 */
[----:B0-----:R-:W-:Y:S02]  /*6f40*/  LEA R2, P1, R10, R17, 0x1 ;  /* 0x000000110a027211 */ /* 0x001fe400078208ff */
[----:B------:R-:W-:Y:S01]  /*6f50*/  LEA.HI.X.SX32 R7, R0, R19, 0x1, P3 ;  /* 0x0000001300077211 */ /* 0x000fe200018f0eff */
[----:B------:R-:W-:Y:S01]  /*6f60*/  IMAD R0, R21, 0x10, R14 ;  /* 0x0000001015007824 */ /* 0x000fe200078e020e */
[----:B-1----:R-:W-:Y:S02]  /*6f70*/  LEA R8, P3, R12, R17, 0x1 ;  /* 0x000000110c087211 */ /* 0x002fe400078608ff */
[-C--:B------:R-:W-:Y:S02]  /*6f80*/  LEA.HI.X.SX32 R3, R10, R19.reuse, 0x1, P1 ;  /* 0x000000130a037211 */ /* 0x080fe400008f0eff */
[----:B------:R-:W-:-:S02]  /*6f90*/  LEA.HI.X.SX32 R9, R12, R19, 0x1, P3 ;  /* 0x000000130c097211 */ /* 0x000fc400018f0eff */
[----:B------:R-:W-:Y:S01]  /*6fa0*/  ISETP.LT.AND P3, PT, R11, UR15, !P0 ;  /* 0x0000000f0b007c0c */ /* 0x000fe2000c761270 */
[----:B------:R0:W-:Y:S01]  /*6fb0*/  @P5 STG.E.U16 desc[UR8][R2.64], R27 ;  /* 0x0000001b02005986 */ /* 0x0001e2000c101508 */
[-C--:B--2---:R-:W-:Y:S02]  /*6fc0*/  LEA R4, P1, R0, R17.reuse, 0x1 ;  /* 0x0000001100047211 */ /* 0x084fe400078208ff */
[----:B------:R-:W-:Y:S01]  /*6fd0*/  LEA R10, P6, R14, R17, 0x1 ;  /* 0x000000110e0a7211 */ /* 0x000fe200078c08ff */
[----:B------:R0:W-:Y:S01]  /*6fe0*/  @P4 STG.E.U16 desc[UR8][R6.64], R29 ;  /* 0x0000001d06004986 */ /* 0x0001e2000c101508 */
[----:B------:R-:W-:Y:S02]  /*6ff0*/  LEA.HI.X.SX32 R5, R0, R19, 0x1, P1 ;  /* 0x0000001300057211 */ /* 0x000fe400008f0eff */
[----:B------:R-:W-:Y:S02]  /*7000*/  ISETP.LT.AND P1, PT, R188, UR15, !P0 ;  /* 0x0000000fbc007c0c */ /* 0x000fe4000c721270 */
[----:B------:R-:W-:-:S02]  /*7010*/  ISETP.LT.AND P0, PT, R13, UR15, !P0 ;  /* 0x0000000f0d007c0c */ /* 0x000fc4000c701270 */
[----:B------:R-:W-:Y:S02]  /*7020*/  PRMT R23, R23, 0x7632, R23 ;  /* 0x0000763217177816 */ /* 0x000fe40000000017 */
[----:B------:R-:W-:Y:S02]  /*7030*/  LEA.HI.X.SX32 R11, R14, R19, 0x1, P6 ;  /* 0x000000130e0b7211 */ /* 0x000fe400030f0eff */
[----:B------:R-:W-:Y:S01]  /*7040*/  PRMT R25, R25, 0x7632, R25 ;  /* 0x0000763219197816 */ /* 0x000fe20000000019 */
[----:B------:R0:W-:Y:S01]  /*7050*/  @P3 STG.E.U16 desc[UR8][R8.64], R23 ;  /* 0x0000001708003986 */ /* 0x0001e2000c101508 */
[----:B------:R-:W-:Y:S02]  /*7060*/  PRMT R0, R27, 0x7632, R0 ;  /* 0x000076321b007816 */ /* 0x000fe40000000000 */
[C---:B------:R-:W-:Y:S01]  /*7070*/  LEA R12, P6, R15.reuse, R17, 0x1 ;  /* 0x000000110f0c7211 */ /* 0x040fe200078c08ff */
[----:B------:R0:W-:Y:S03]  /*7080*/  @P2 STG.E.U16 desc[UR8][R10.64], R25 ;  /* 0x000000190a002986 */ /* 0x0001e6000c101508 */
[----:B------:R-:W-:Y:S01]  /*7090*/  LEA.HI.X.SX32 R13, R15, R19, 0x1, P6 ;  /* 0x000000130f0d7211 */ /* 0x000fe200030f0eff */
[----:B------:R0:W-:Y:S01]  /*70a0*/  @P0 STG.E.U16 desc[UR8][R4.64], R0 ;  /* 0x0000000004000986 */ /* 0x0001e2000c101508 */
[----:B------:R-:W-:Y:S07]  /*70b0*/  @!P1 EXIT ;  /* 0x000000000000994d */ /* 0x000fee0003800000 */
[----:B0-----:R-:W-:-:S05]  /*70c0*/  PRMT R6, R29, 0x7632, R6 ;  /* 0x000076321d067816 */ /* 0x001fca0000000006 */
[----:B------:R-:W-:Y:S01]  /*70d0*/  STG.E.U16 desc[UR8][R12.64], R6 ;  /* 0x000000060c007986 */ /* 0x000fe2000c101508 */
[----:B------:R-:W-:Y:S05]  /*70e0*/  EXIT ;  /* 0x000000000000794d */ /* 0x000fea0003800000 */
.L_x_3:
[----:B------:R-:W-:-:S00]  /*70f0*/  BRA `(.L_x_3) ;  /* 0xfffffffc00fc7947 */ /* 0x000fc0000383ffff */
[----:B------:R-:W-:-:S00]  /*7100*/  NOP ;  /* 0x0000000000007918 */ /* 0x000fc00000000000 */
[----:B------:R-:W-:-:S00]  /*7110*/  NOP ;  /* 0x0000000000007918 */ /* 0x000fc00000000000 */
[----:B------:R-:W-:-:S00]  /*7120*/  NOP ;  /* 0x0000000000007918 */ /* 0x000fc00000000000 */
[----:B------:R-:W-:-:S00]  /*7130*/  NOP ;  /* 0x0000000000007918 */ /* 0x000fc00000000000 */
[----:B------:R-:W-:-:S00]  /*7140*/  NOP ;  /* 0x0000000000007918 */ /* 0x000fc00000000000 */
[----:B------:R-:W-:-:S00]  /*7150*/  NOP ;  /* 0x0000000000007918 */ /* 0x000fc00000000000 */
[----:B------:R-:W-:-:S00]  /*7160*/  NOP ;  /* 0x0000000000007918 */ /* 0x000fc00000000000 */
[----:B------:R-:W-:-:S00]  /*7170*/  NOP ;  /* 0x0000000000007918 */ /* 0x000fc00000000000 */
.L_x_4:


//--------------------- .nv.shared.matmul_kernel  --------------------------
	.section	.nv.shared.matmul_kernel,"aw",@nobits
	.sectionflags	@""
	.align	16
	.zero		1024


//--------------------- .nv.shared.reserved.0     --------------------------
	.section	.nv.shared.reserved.0,"aw",@nobits
	.weak		__nv_reservedSMEM_offset_0_alias
	.size		__nv_reservedSMEM_offset_0_alias, 0, 64
	.other		__nv_reservedSMEM_offset_0_alias,@"STO_CUDA_RESERVED_SHARED STV_DEFAULT"
__nv_reservedSMEM_offset_0_alias:
	.zero		0
	.zero		64


//--------------------- .nv.constant0.matmul_kernel --------------------------
	.section	.nv.constant0.matmul_kernel,"a",@progbits
	.sectionflags	@""
	.align	4
.nv.constant0.matmul_kernel:
	.zero		976


//--------------------- SYMBOLS --------------------------

	.type		.nv.reservedSmem.offset0,@object
	.size		.nv.reservedSmem.offset0,0x4
	.type		.nv.reservedSmem.cap,@object
	.size		.nv.reservedSmem.cap,0x4
